	.target	sm_90a

	.elftype	@"ET_EXEC"


//--------------------- .note.nv.tkinfo           --------------------------
	.section	.note.nv.tkinfo,"",@"SHT_NOTE"
	.sectionflags	@"SHF_NOTE_NV_TKINFO"
	.tkinfo
        /*0018*/ 	.word	0x00000002
        /*0030*/ 	.string	""
        /*0030*/ 	.string	"ptxas"
        /*0030*/ 	.string	"Cuda compilation tools, release 13.0, V13.0.88"
        /*0030*/ 	.string	"Build cuda_13.0.r13.0/compiler.36424714_0"
        /*0030*/ 	.string	"-arch sm_90a -m 64 "



//--------------------- .note.nv.cuinfo           --------------------------
	.section	.note.nv.cuinfo,"",@"SHT_NOTE"
	.sectionflags	@"SHF_NOTE_NV_CUINFO"
        /*0018*/ 	.short	0x0002
        /*001a*/ 	.short	0x005a
        /*001c*/ 	.short	0x0082
	.zero		2


//--------------------- .nv.info                  --------------------------
	.section	.nv.info,"",@"SHT_CUDA_INFO"
	.align	4


	//----- nvinfo : EIATTR_REGCOUNT
	.align		4
        /*0000*/ 	.byte	0x04, 0x2f
        /*0002*/ 	.short	(.L_12 - .L_11)
	.align		4
.L_11:
        /*0004*/ 	.word	index@(_ZN7cutlass13device_kernelINS_4conv6kernel13ConvUniversalINS1_16ConvProblemShapeILNS1_8OperatorE0ELi3EEENS1_10collective14CollectiveConvINS1_46MainloopSm90TmaGmmaWarpSpecializedImplicitGemmILS5_0ELi18ELi3EN4cute5tupleIJNSA_1CILi1EEESD_SD_EEENS1_36KernelImplicitTmaWarpSpecializedSm90ELi1EEENSB_IJNSC_ILi128EEENSC_ILi64EEENSB_IJNSC_ILi32EEEEEEEEENS_6half_tESM_NSA_8TiledMMAINSA_8MMA_AtomIJNSA_4SM904GMMA25MMA_64x64x16_F32F16F16_SSILNSQ_5MajorE0ELSS_0ELNSQ_7ScaleInE1ELST_1EEEEEENSA_6LayoutISE_NSB_IJNSC_ILi0EEESX_SX_EEEEENSB_IJNSA_10UnderscoreES10_S10_EEEEENS7_6detail26Sm90ImplicitGemmTileTraitsINSA_20SM90_TMA_LOAD_IM2COLENSA_14ComposedLayoutINSA_7SwizzleILi2ELi4ELi3EEENSA_18smem_ptr_flag_bitsILi16EEENSW_INSB_IJNSB_IJNSC_ILi8EEENSC_ILi16EEEEEENSB_IJSJ_SD_EEENSB_IJSD_NSC_ILi18EEEEEEEEENSB_IJNSB_IJSJ_NSC_ILi256EEEEEENSB_IJSD_SX_EEENSB_IJSX_NSC_ILi4096EEEEEEEEEEEEEvEENS14_INSA_13SM90_TMA_LOADENS16_IS18_S1A_NSW_INSB_IJNSB_IJS1B_S1B_EEES1E_S1G_EEENSB_IJS1J_S1K_NSB_IJSX_NSC_ILi2048EEEEEEEEEEEEEvEEEENS_8epilogue10collective6detail29Sm90TmaWarpSpecializedAdapterINS22_15DefaultEpilogueISM_NSB_IJNSB_IJllllEEESD_SX_EEES27_NS21_6thread17LinearCombinationISM_Li1EffLNS28_9ScaleType4KindE0ELNS_15FloatRoundStyleE2ESM_EENS_4gemm15EpilogueDefaultEEEEEvvEEEEvNT_6ParamsE)
        /*0008*/ 	.word	0x0000005a


	//----- nvinfo : EIATTR_FRAME_SIZE
	.align		4
.L_12:
        /*000c*/ 	.byte	0x04, 0x11
        /*000e*/ 	.short	(.L_14 - .L_13)
	.align		4
.L_13:
        /*0010*/ 	.word	index@(_ZN7cutlass13device_kernelINS_4conv6kernel13ConvUniversalINS1_16ConvProblemShapeILNS1_8OperatorE0ELi3EEENS1_10collective14CollectiveConvINS1_46MainloopSm90TmaGmmaWarpSpecializedImplicitGemmILS5_0ELi18ELi3EN4cute5tupleIJNSA_1CILi1EEESD_SD_EEENS1_36KernelImplicitTmaWarpSpecializedSm90ELi1EEENSB_IJNSC_ILi128EEENSC_ILi64EEENSB_IJNSC_ILi32EEEEEEEEENS_6half_tESM_NSA_8TiledMMAINSA_8MMA_AtomIJNSA_4SM904GMMA25MMA_64x64x16_F32F16F16_SSILNSQ_5MajorE0ELSS_0ELNSQ_7ScaleInE1ELST_1EEEEEENSA_6LayoutISE_NSB_IJNSC_ILi0EEESX_SX_EEEEENSB_IJNSA_10UnderscoreES10_S10_EEEEENS7_6detail26Sm90ImplicitGemmTileTraitsINSA_20SM90_TMA_LOAD_IM2COLENSA_14ComposedLayoutINSA_7SwizzleILi2ELi4ELi3EEENSA_18smem_ptr_flag_bitsILi16EEENSW_INSB_IJNSB_IJNSC_ILi8EEENSC_ILi16EEEEEENSB_IJSJ_SD_EEENSB_IJSD_NSC_ILi18EEEEEEEEENSB_IJNSB_IJSJ_NSC_ILi256EEEEEENSB_IJSD_SX_EEENSB_IJSX_NSC_ILi4096EEEEEEEEEEEEEvEENS14_INSA_13SM90_TMA_LOADENS16_IS18_S1A_NSW_INSB_IJNSB_IJS1B_S1B_EEES1E_S1G_EEENSB_IJS1J_S1K_NSB_IJSX_NSC_ILi2048EEEEEEEEEEEEEvEEEENS_8epilogue10collective6detail29Sm90TmaWarpSpecializedAdapterINS22_15DefaultEpilogueISM_NSB_IJNSB_IJllllEEESD_SX_EEES27_NS21_6thread17LinearCombinationISM_Li1EffLNS28_9ScaleType4KindE0ELNS_15FloatRoundStyleE2ESM_EENS_4gemm15EpilogueDefaultEEEEEvvEEEEvNT_6ParamsE)
        /*0014*/ 	.word	0x00000000


	//----- nvinfo : EIATTR_MIN_STACK_SIZE
	.align		4
.L_14:
        /*0018*/ 	.byte	0x04, 0x12
        /*001a*/ 	.short	(.L_16 - .L_15)
	.align		4
.L_15:
        /*001c*/ 	.word	index@(_ZN7cutlass13device_kernelINS_4conv6kernel13ConvUniversalINS1_16ConvProblemShapeILNS1_8OperatorE0ELi3EEENS1_10collective14CollectiveConvINS1_46MainloopSm90TmaGmmaWarpSpecializedImplicitGemmILS5_0ELi18ELi3EN4cute5tupleIJNSA_1CILi1EEESD_SD_EEENS1_36KernelImplicitTmaWarpSpecializedSm90ELi1EEENSB_IJNSC_ILi128EEENSC_ILi64EEENSB_IJNSC_ILi32EEEEEEEEENS_6half_tESM_NSA_8TiledMMAINSA_8MMA_AtomIJNSA_4SM904GMMA25MMA_64x64x16_F32F16F16_SSILNSQ_5MajorE0ELSS_0ELNSQ_7ScaleInE1ELST_1EEEEEENSA_6LayoutISE_NSB_IJNSC_ILi0EEESX_SX_EEEEENSB_IJNSA_10UnderscoreES10_S10_EEEEENS7_6detail26Sm90ImplicitGemmTileTraitsINSA_20SM90_TMA_LOAD_IM2COLENSA_14ComposedLayoutINSA_7SwizzleILi2ELi4ELi3EEENSA_18smem_ptr_flag_bitsILi16EEENSW_INSB_IJNSB_IJNSC_ILi8EEENSC_ILi16EEEEEENSB_IJSJ_SD_EEENSB_IJSD_NSC_ILi18EEEEEEEEENSB_IJNSB_IJSJ_NSC_ILi256EEEEEENSB_IJSD_SX_EEENSB_IJSX_NSC_ILi4096EEEEEEEEEEEEEvEENS14_INSA_13SM90_TMA_LOADENS16_IS18_S1A_NSW_INSB_IJNSB_IJS1B_S1B_EEES1E_S1G_EEENSB_IJS1J_S1K_NSB_IJSX_NSC_ILi2048EEEEEEEEEEEEEvEEEENS_8epilogue10collective6detail29Sm90TmaWarpSpecializedAdapterINS22_15DefaultEpilogueISM_NSB_IJNSB_IJllllEEESD_SX_EEES27_NS21_6thread17LinearCombinationISM_Li1EffLNS28_9ScaleType4KindE0ELNS_15FloatRoundStyleE2ESM_EENS_4gemm15EpilogueDefaultEEEEEvvEEEEvNT_6ParamsE)
        /*0020*/ 	.word	0x00000000
.L_16:


//--------------------- .nv.compat                --------------------------
	.section	.nv.compat,"",@"SHT_CUDA_COMPAT_INFO"
	.align	4
        /*0000*/ 	.byte	0x02, 0x09, 0x01, 0x00, 0x02, 0x02, 0x04, 0x00, 0x02, 0x05, 0x05, 0x00, 0x03, 0x07, 0x01, 0x01
        /*0010*/ 	.byte	0x02, 0x03, 0x01, 0x00, 0x02, 0x06, 0x01, 0x00, 0x04, 0x0b, 0x08, 0x00, 0x00, 0x00, 0x00, 0x00
        /*0020*/ 	.byte	0x00, 0x00, 0x00, 0x00


//--------------------- .nv.info._ZN7cutlass13device_kernelINS_4conv6kernel13ConvUniversalINS1_16ConvProblemShapeILNS1_8OperatorE0ELi3EEENS1_10collective14CollectiveConvINS1_46MainloopSm90TmaGmmaWarpSpecializedImplicitGemmILS5_0ELi18ELi3EN4cute5tupleIJNSA_1CILi1EEESD_SD_EEENS1_36KernelImplicitTmaWarpSpecializedSm90ELi1EEENSB_IJNSC_ILi128EEENSC_ILi64EEENSB_IJNSC_ILi32EEEEEEEEENS_6half_tESM_NSA_8TiledMMAINSA_8MMA_AtomIJNSA_4SM904GMMA25MMA_64x64x16_F32F16F16_SSILNSQ_5MajorE0ELSS_0ELNSQ_7ScaleInE1ELST_1EEEEEENSA_6LayoutISE_NSB_IJNSC_ILi0EEESX_SX_EEEEENSB_IJNSA_10UnderscoreES10_S10_EEEEENS7_6detail26Sm90ImplicitGemmTileTraitsINSA_20SM90_TMA_LOAD_IM2COLENSA_14ComposedLayoutINSA_7SwizzleILi2ELi4ELi3EEENSA_18smem_ptr_flag_bitsILi16EEENSW_INSB_IJNSB_IJNSC_ILi8EEENSC_ILi16EEEEEENSB_IJSJ_SD_EEENSB_IJSD_NSC_ILi18EEEEEEEEENSB_IJNSB_IJSJ_NSC_ILi256EEEEEENSB_IJSD_SX_EEENSB_IJSX_NSC_ILi4096EEEEEEEEEEEEEvEENS14_INSA_13SM90_TMA_LOADENS16_IS18_S1A_NSW_INSB_IJNSB_IJS1B_S1B_EEES1E_S1G_EEENSB_IJS1J_S1K_NSB_IJSX_NSC_ILi2048EEEEEEEEEEEEEvEEEENS_8epilogue10collective6detail29Sm90TmaWarpSpecializedAdapterINS22_15DefaultEpilogueISM_NSB_IJNSB_IJllllEEESD_SX_EEES27_NS21_6thread17LinearCombinationISM_Li1EffLNS28_9ScaleType4KindE0ELNS_15FloatRoundStyleE2ESM_EENS_4gemm15EpilogueDefaultEEEEEvvEEEEvNT_6ParamsE --------------------------
	.section	.nv.info._ZN7cutlass13device_kernelINS_4conv6kernel13ConvUniversalINS1_16ConvProblemShapeILNS1_8OperatorE0ELi3EEENS1_10collective14CollectiveConvINS1_46MainloopSm90TmaGmmaWarpSpecializedImplicitGemmILS5_0ELi18ELi3EN4cute5tupleIJNSA_1CILi1EEESD_SD_EEENS1_36KernelImplicitTmaWarpSpecializedSm90ELi1EEENSB_IJNSC_ILi128EEENSC_ILi64EEENSB_IJNSC_ILi32EEEEEEEEENS_6half_tESM_NSA_8TiledMMAINSA_8MMA_AtomIJNSA_4SM904GMMA25MMA_64x64x16_F32F16F16_SSILNSQ_5MajorE0ELSS_0ELNSQ_7ScaleInE1ELST_1EEEEEENSA_6LayoutISE_NSB_IJNSC_ILi0EEESX_SX_EEEEENSB_IJNSA_10UnderscoreES10_S10_EEEEENS7_6detail26Sm90ImplicitGemmTileTraitsINSA_20SM90_TMA_LOAD_IM2COLENSA_14ComposedLayoutINSA_7SwizzleILi2ELi4ELi3EEENSA_18smem_ptr_flag_bitsILi16EEENSW_INSB_IJNSB_IJNSC_ILi8EEENSC_ILi16EEEEEENSB_IJSJ_SD_EEENSB_IJSD_NSC_ILi18EEEEEEEEENSB_IJNSB_IJSJ_NSC_ILi256EEEEEENSB_IJSD_SX_EEENSB_IJSX_NSC_ILi4096EEEEEEEEEEEEEvEENS14_INSA_13SM90_TMA_LOADENS16_IS18_S1A_NSW_INSB_IJNSB_IJS1B_S1B_EEES1E_S1G_EEENSB_IJS1J_S1K_NSB_IJSX_NSC_ILi2048EEEEEEEEEEEEEvEEEENS_8epilogue10collective6detail29Sm90TmaWarpSpecializedAdapterINS22_15DefaultEpilogueISM_NSB_IJNSB_IJllllEEESD_SX_EEES27_NS21_6thread17LinearCombinationISM_Li1EffLNS28_9ScaleType4KindE0ELNS_15FloatRoundStyleE2ESM_EENS_4gemm15EpilogueDefaultEEEEEvvEEEEvNT_6ParamsE,"",@"SHT_CUDA_INFO"
	.sectionflags	@""
	.align	4


	//----- nvinfo : EIATTR_CUDA_API_VERSION
	.align		4
        /*0000*/ 	.byte	0x04, 0x37
        /*0002*/ 	.short	(.L_18 - .L_17)
.L_17:
        /*0004*/ 	.word	0x00000082


	//----- nvinfo : EIATTR_KPARAM_INFO
	.align		4
.L_18:
        /*0008*/ 	.byte	0x04, 0x17
        /*000a*/ 	.short	(.L_20 - .L_19)
.L_19:
        /*000c*/ 	.word	0x00000000
        /*0010*/ 	.short	0x0000
        /*0012*/ 	.short	0x0070
        /*0014*/ 	.byte	0x00, 0xf0, 0x01, 0x10


	//----- nvinfo : EIATTR_SPARSE_MMA_MASK
	.align		4
.L_20:
        /*0018*/ 	.byte	0x03, 0x50
        /*001a*/ 	.short	0x0000


	//----- nvinfo : EIATTR_MAXREG_COUNT
	.align		4
        /*001c*/ 	.byte	0x03, 0x1b
        /*001e*/ 	.short	0x00ff


	//----- nvinfo : EIATTR_NUM_BARRIERS
	.align		4
        /*0020*/ 	.byte	0x02, 0x4c
        /*0022*/ 	.byte	0x01
	.zero		1


	//----- nvinfo : EIATTR_MERCURY_ISA_VERSION
	.align		4
        /*0024*/ 	.byte	0x03, 0x5f
        /*0026*/ 	.short	0x0101


	//----- nvinfo : EIATTR_COOP_GROUP_MASK_REGIDS
	.align		4
        /*0028*/ 	.byte	0x04, 0x29
        /*002a*/ 	.short	(.L_22 - .L_21)


	//   ....[0]....
.L_21:
        /*002c*/ 	.word	0xffffffff


	//   ....[1]....
        /*0030*/ 	.word	0xffffffff


	//   ....[2]....
        /*0034*/ 	.word	0xffffffff


	//----- nvinfo : EIATTR_COOP_GROUP_INSTR_OFFSETS
	.align		4
.L_22:
        /*0038*/ 	.byte	0x04, 0x28
        /*003a*/ 	.short	(.L_24 - .L_23)


	//   ....[0]....
.L_23:
        /*003c*/ 	.word	0x00000060


	//   ....[1]....
        /*0040*/ 	.word	0x00000070


	//   ....[2]....
        /*0044*/ 	.word	0x00000130


	//----- nvinfo : EIATTR_MBARRIER_INSTR_OFFSETS
	.align		4
.L_24:
        /*0048*/ 	.byte	0x04, 0x39
        /*004a*/ 	.short	(.L_26 - .L_25)


	//   ....[0]....
.L_25:
        /*004c*/ 	.word	0x00000270
        /*0050*/ 	.word	0x000000ff
        /*0054*/ 	.word	0x00036000
        /*0058*/ 	.short	0x0100
        /*005a*/ 	.byte	0x08
	.zero		1


	//   ....[1]....
        /*005c*/ 	.word	0x00000280
        /*0060*/ 	.word	0x000000ff
        /*0064*/ 	.word	0x00036090
        /*0068*/ 	.short	0x0100
        /*006a*/ 	.byte	0x08
	.zero		1


	//   ....[2]....
        /*006c*/ 	.word	0x00000290
        /*0070*/ 	.word	0x000000ff
        /*0074*/ 	.word	0x00036008
        /*0078*/ 	.short	0x0100
        /*007a*/ 	.byte	0x08
	.zero		1


	//   ....[3]....
        /*007c*/ 	.word	0x000002a0
        /*0080*/ 	.word	0x000000ff
        /*0084*/ 	.word	0x00036098
        /*0088*/ 	.short	0x0100
        /*008a*/ 	.byte	0x08
	.zero		1


	//   ....[4]....
        /*008c*/ 	.word	0x000002b0
        /*0090*/ 	.word	0x000000ff
        /*0094*/ 	.word	0x00036010
        /*0098*/ 	.short	0x0100
        /*009a*/ 	.byte	0x08
	.zero		1


	//   ....[5]....
        /*009c*/ 	.word	0x000002c0
        /*00a0*/ 	.word	0x000000ff
        /*00a4*/ 	.word	0x000360a0
        /*00a8*/ 	.short	0x0100
        /*00aa*/ 	.byte	0x08
	.zero		1


	//   ....[6]....
        /*00ac*/ 	.word	0x000002d0
        /*00b0*/ 	.word	0x000000ff
        /*00b4*/ 	.word	0x00036018
        /*00b8*/ 	.short	0x0100
        /*00ba*/ 	.byte	0x08
	.zero		1


	//   ....[7]....
        /*00bc*/ 	.word	0x000002e0
        /*00c0*/ 	.word	0x000000ff
        /*00c4*/ 	.word	0x000360a8
        /*00c8*/ 	.short	0x0100
        /*00ca*/ 	.byte	0x08
	.zero		1


	//   ....[8]....
        /*00cc*/ 	.word	0x000002f0
        /*00d0*/ 	.word	0x000000ff
        /*00d4*/ 	.word	0x00036020
        /*00d8*/ 	.short	0x0100
        /*00da*/ 	.byte	0x08
	.zero		1


	//   ....[9]....
        /*00dc*/ 	.word	0x00000300
        /*00e0*/ 	.word	0x000000ff
        /*00e4*/ 	.word	0x000360b0
        /*00e8*/ 	.short	0x0100
        /*00ea*/ 	.byte	0x08
	.zero		1


	//   ....[10]....
        /*00ec*/ 	.word	0x00000310
        /*00f0*/ 	.word	0x000000ff
        /*00f4*/ 	.word	0x00036028
        /*00f8*/ 	.short	0x0100
        /*00fa*/ 	.byte	0x08
	.zero		1


	//   ....[11]....
        /*00fc*/ 	.word	0x00000320
        /*0100*/ 	.word	0x000000ff
        /*0104*/ 	.word	0x000360b8
        /*0108*/ 	.short	0x0100
        /*010a*/ 	.byte	0x08
	.zero		1


	//   ....[12]....
        /*010c*/ 	.word	0x00000330
        /*0110*/ 	.word	0x000000ff
        /*0114*/ 	.word	0x00036030
        /*0118*/ 	.short	0x0100
        /*011a*/ 	.byte	0x08
	.zero		1


	//   ....[13]....
        /*011c*/ 	.word	0x00000340
        /*0120*/ 	.word	0x000000ff
        /*0124*/ 	.word	0x000360c0
        /*0128*/ 	.short	0x0100
        /*012a*/ 	.byte	0x08
	.zero		1


	//   ....[14]....
        /*012c*/ 	.word	0x00000350
        /*0130*/ 	.word	0x000000ff
        /*0134*/ 	.word	0x00036038
        /*0138*/ 	.short	0x0100
        /*013a*/ 	.byte	0x08
	.zero		1


	//   ....[15]....
        /*013c*/ 	.word	0x00000360
        /*0140*/ 	.word	0x000000ff
        /*0144*/ 	.word	0x000360c8
        /*0148*/ 	.short	0x0100
        /*014a*/ 	.byte	0x08
	.zero		1


	//   ....[16]....
        /*014c*/ 	.word	0x00000370
        /*0150*/ 	.word	0x000000ff
        /*0154*/ 	.word	0x00036040
        /*0158*/ 	.short	0x0100
        /*015a*/ 	.byte	0x08
	.zero		1


	//   ....[17]....
        /*015c*/ 	.word	0x00000380
        /*0160*/ 	.word	0x000000ff
        /*0164*/ 	.word	0x000360d0
        /*0168*/ 	.short	0x0100
        /*016a*/ 	.byte	0x08
	.zero		1


	//   ....[18]....
        /*016c*/ 	.word	0x00000390
        /*0170*/ 	.word	0x000000ff
        /*0174*/ 	.word	0x00036048
        /*0178*/ 	.short	0x0100
        /*017a*/ 	.byte	0x08
	.zero		1


	//   ....[19]....
        /*017c*/ 	.word	0x000003a0
        /*0180*/ 	.word	0x000000ff
        /*0184*/ 	.word	0x000360d8
        /*0188*/ 	.short	0x0100
        /*018a*/ 	.byte	0x08
	.zero		1


	//   ....[20]....
        /*018c*/ 	.word	0x000003b0
        /*0190*/ 	.word	0x000000ff
        /*0194*/ 	.word	0x00036050
        /*0198*/ 	.short	0x0100
        /*019a*/ 	.byte	0x08
	.zero		1


	//   ....[21]....
        /*019c*/ 	.word	0x000003c0
        /*01a0*/ 	.word	0x000000ff
        /*01a4*/ 	.word	0x000360e0
        /*01a8*/ 	.short	0x0100
        /*01aa*/ 	.byte	0x08
	.zero		1


	//   ....[22]....
        /*01ac*/ 	.word	0x000003d0
        /*01b0*/ 	.word	0x000000ff
        /*01b4*/ 	.word	0x00036058
        /*01b8*/ 	.short	0x0100
        /*01ba*/ 	.byte	0x08
	.zero		1


	//   ....[23]....
        /*01bc*/ 	.word	0x000003e0
        /*01c0*/ 	.word	0x000000ff
        /*01c4*/ 	.word	0x000360e8
        /*01c8*/ 	.short	0x0100
        /*01ca*/ 	.byte	0x08
	.zero		1


	//   ....[24]....
        /*01cc*/ 	.word	0x000003f0
        /*01d0*/ 	.word	0x000000ff
        /*01d4*/ 	.word	0x00036060
        /*01d8*/ 	.short	0x0100
        /*01da*/ 	.byte	0x08
	.zero		1


	//   ....[25]....
        /*01dc*/ 	.word	0x00000400
        /*01e0*/ 	.word	0x000000ff
        /*01e4*/ 	.word	0x000360f0
        /*01e8*/ 	.short	0x0100
        /*01ea*/ 	.byte	0x08
	.zero		1


	//   ....[26]....
        /*01ec*/ 	.word	0x00000410
        /*01f0*/ 	.word	0x000000ff
        /*01f4*/ 	.word	0x00036068
        /*01f8*/ 	.short	0x0100
        /*01fa*/ 	.byte	0x08
	.zero		1


	//   ....[27]....
        /*01fc*/ 	.word	0x00000420
        /*0200*/ 	.word	0x000000ff
        /*0204*/ 	.word	0x000360f8
        /*0208*/ 	.short	0x0100
        /*020a*/ 	.byte	0x08
	.zero		1


	//   ....[28]....
        /*020c*/ 	.word	0x00000430
        /*0210*/ 	.word	0x000000ff
        /*0214*/ 	.word	0x00036070
        /*0218*/ 	.short	0x0100
        /*021a*/ 	.byte	0x08
	.zero		1


	//   ....[29]....
        /*021c*/ 	.word	0x00000440
        /*0220*/ 	.word	0x000000ff
        /*0224*/ 	.word	0x00036100
        /*0228*/ 	.short	0x0100
        /*022a*/ 	.byte	0x08
	.zero		1


	//   ....[30]....
        /*022c*/ 	.word	0x00000450
        /*0230*/ 	.word	0x000000ff
        /*0234*/ 	.word	0x00036078
        /*0238*/ 	.short	0x0100
        /*023a*/ 	.byte	0x08
	.zero		1


	//   ....[31]....
        /*023c*/ 	.word	0x00000460
        /*0240*/ 	.word	0x000000ff
        /*0244*/ 	.word	0x00036108
        /*0248*/ 	.short	0x0100
        /*024a*/ 	.byte	0x08
	.zero		1


	//   ....[32]....
        /*024c*/ 	.word	0x00000470
        /*0250*/ 	.word	0x000000ff
        /*0254*/ 	.word	0x00036080
        /*0258*/ 	.short	0x0100
        /*025a*/ 	.byte	0x08
	.zero		1


	//   ....[33]....
        /*025c*/ 	.word	0x00000480
        /*0260*/ 	.word	0x000000ff
        /*0264*/ 	.word	0x00036110
        /*0268*/ 	.short	0x0100
        /*026a*/ 	.byte	0x08
	.zero		1


	//   ....[34]....
        /*026c*/ 	.word	0x00000490
        /*0270*/ 	.word	0x000000ff
        /*0274*/ 	.word	0x00036088
        /*0278*/ 	.short	0x0100
        /*027a*/ 	.byte	0x08
	.zero		1


	//   ....[35]....
        /*027c*/ 	.word	0x000004a0
        /*0280*/ 	.word	0x000000ff
        /*0284*/ 	.word	0x00036118
        /*0288*/ 	.short	0x0100
        /*028a*/ 	.byte	0x08
	.zero		1


	//   ....[36]....
        /*028c*/ 	.word	0x00000b70
        /*0290*/ 	.word	0x00000005
        /*0294*/ 	.word	0x00036000
        /*0298*/ 	.short	0x010a
        /*029a*/ 	.byte	0x3f
	.zero		1


	//   ....[37]....
        /*029c*/ 	.word	0x00000ef0
        /*02a0*/ 	.word	0x00000006
        /*02a4*/ 	.word	0x00036000
        /*02a8*/ 	.short	0x010a
        /*02aa*/ 	.byte	0x3f
	.zero		1


	//   ....[38]....
        /*02ac*/ 	.word	0x000010f0
        /*02b0*/ 	.word	0x000000ff
        /*02b4*/ 	.word	0x00000000
        /*02b8*/ 	.short	0x0101
        /*02ba*/ 	.byte	0x06
	.zero		1


	//   ....[39]....
        /*02bc*/ 	.word	0x000012e0
        /*02c0*/ 	.word	0x00000003
        /*02c4*/ 	.word	0x00000000
        /*02c8*/ 	.short	0x0101
        /*02ca*/ 	.byte	0x3f
	.zero		1


	//   ....[40]....
        /*02cc*/ 	.word	0x000060d0
        /*02d0*/ 	.word	0x00000011
        /*02d4*/ 	.word	0x00036090
        /*02d8*/ 	.short	0x010a
        /*02da*/ 	.byte	0x3f
	.zero		1


	//   ....[41]....
        /*02dc*/ 	.word	0x000068c0
        /*02e0*/ 	.word	0x00000004
        /*02e4*/ 	.word	0x00000000
        /*02e8*/ 	.short	0x010a
        /*02ea*/ 	.byte	0x3f
	.zero		1


	//   ....[42]....
        /*02ec*/ 	.word	0x00006970
        /*02f0*/ 	.word	0x00000002
        /*02f4*/ 	.word	0x00000000
        /*02f8*/ 	.short	0x010a
        /*02fa*/ 	.byte	0x3f
	.zero		1


	//   ....[43]....
        /*02fc*/ 	.word	0x00006a20
        /*0300*/ 	.word	0x00000002
        /*0304*/ 	.word	0x00000000
        /*0308*/ 	.short	0x010a
        /*030a*/ 	.byte	0x3f
	.zero		1


	//   ....[44]....
        /*030c*/ 	.word	0x00006ad0
        /*0310*/ 	.word	0x00000002
        /*0314*/ 	.word	0x00000000
        /*0318*/ 	.short	0x010a
        /*031a*/ 	.byte	0x3f
	.zero		1


	//   ....[45]....
        /*031c*/ 	.word	0x00006b80
        /*0320*/ 	.word	0x00000002
        /*0324*/ 	.word	0x00000000
        /*0328*/ 	.short	0x010a
        /*032a*/ 	.byte	0x3f
	.zero		1


	//   ....[46]....
        /*032c*/ 	.word	0x00006c30
        /*0330*/ 	.word	0x00000002
        /*0334*/ 	.word	0x00000000
        /*0338*/ 	.short	0x010a
        /*033a*/ 	.byte	0x3f
	.zero		1


	//   ....[47]....
        /*033c*/ 	.word	0x00006ce0
        /*0340*/ 	.word	0x00000002
        /*0344*/ 	.word	0x00000000
        /*0348*/ 	.short	0x010a
        /*034a*/ 	.byte	0x3f
	.zero		1


	//   ....[48]....
        /*034c*/ 	.word	0x00006d90
        /*0350*/ 	.word	0x00000002
        /*0354*/ 	.word	0x00000000
        /*0358*/ 	.short	0x010a
        /*035a*/ 	.byte	0x3f
	.zero		1


	//   ....[49]....
        /*035c*/ 	.word	0x00006e40
        /*0360*/ 	.word	0x00000002
        /*0364*/ 	.word	0x00000000
        /*0368*/ 	.short	0x010a
        /*036a*/ 	.byte	0x3f
	.zero		1


	//   ....[50]....
        /*036c*/ 	.word	0x00006ef0
        /*0370*/ 	.word	0x00000002
        /*0374*/ 	.word	0x00000000
        /*0378*/ 	.short	0x010a
        /*037a*/ 	.byte	0x3f
	.zero		1


	//   ....[51]....
        /*037c*/ 	.word	0x00006fa0
        /*0380*/ 	.word	0x00000002
        /*0384*/ 	.word	0x00000000
        /*0388*/ 	.short	0x010a
        /*038a*/ 	.byte	0x3f
	.zero		1


	//   ....[52]....
        /*038c*/ 	.word	0x00007050
        /*0390*/ 	.word	0x00000002
        /*0394*/ 	.word	0x00000000
        /*0398*/ 	.short	0x010a
        /*039a*/ 	.byte	0x3f
	.zero		1


	//   ....[53]....
        /*039c*/ 	.word	0x00007100
        /*03a0*/ 	.word	0x00000002
        /*03a4*/ 	.word	0x00000000
        /*03a8*/ 	.short	0x010a
        /*03aa*/ 	.byte	0x3f
	.zero		1


	//   ....[54]....
        /*03ac*/ 	.word	0x000071b0
        /*03b0*/ 	.word	0x00000002
        /*03b4*/ 	.word	0x00000000
        /*03b8*/ 	.short	0x010a
        /*03ba*/ 	.byte	0x3f
	.zero		1


	//   ....[55]....
        /*03bc*/ 	.word	0x00007260
        /*03c0*/ 	.word	0x00000002
        /*03c4*/ 	.word	0x00000000
        /*03c8*/ 	.short	0x010a
        /*03ca*/ 	.byte	0x3f
	.zero		1


	//   ....[56]....
        /*03cc*/ 	.word	0x00007310
        /*03d0*/ 	.word	0x00000002
        /*03d4*/ 	.word	0x00000000
        /*03d8*/ 	.short	0x010a
        /*03da*/ 	.byte	0x3f
	.zero		1


	//   ....[57]....
        /*03dc*/ 	.word	0x000073c0
        /*03e0*/ 	.word	0x00000002
        /*03e4*/ 	.word	0x00000000
        /*03e8*/ 	.short	0x010a
        /*03ea*/ 	.byte	0x3f
	.zero		1


	//   ....[58]....
        /*03ec*/ 	.word	0x00007470
        /*03f0*/ 	.word	0x00000003
        /*03f4*/ 	.word	0x00000000
        /*03f8*/ 	.short	0x010a
        /*03fa*/ 	.byte	0x3f
	.zero		1


	//----- nvinfo : EIATTR_NUM_MBARRIERS
	.align		4
.L_26:
        /*03fc*/ 	.byte	0x03, 0x38
        /*03fe*/ 	.short	0x0024


	//----- nvinfo : EIATTR_EXIT_INSTR_OFFSETS
	.align		4
        /*0400*/ 	.byte	0x04, 0x1c
        /*0402*/ 	.short	(.L_28 - .L_27)


	//   ....[0]....
.L_27:
        /*0404*/ 	.word	0x000008a0


	//   ....[1]....
        /*0408*/ 	.word	0x00001430


	//   ....[2]....
        /*040c*/ 	.word	0x00004800


	//   ....[3]....
        /*0410*/ 	.word	0x00004830


	//   ....[4]....
        /*0414*/ 	.word	0x00005e90


	//   ....[5]....
        /*0418*/ 	.word	0x00005ec0


	//   ....[6]....
        /*041c*/ 	.word	0x00005ee0


	//   ....[7]....
        /*0420*/ 	.word	0x000067b0


	//   ....[8]....
        /*0424*/ 	.word	0x000074a0


	//----- nvinfo : EIATTR_MAX_THREADS
	.align		4
.L_28:
        /*0428*/ 	.byte	0x04, 0x05
        /*042a*/ 	.short	(.L_30 - .L_29)
.L_29:
        /*042c*/ 	.word	0x00000100
        /*0430*/ 	.word	0x00000001
        /*0434*/ 	.word	0x00000001


	//----- nvinfo : EIATTR_CRS_STACK_SIZE
	.align		4
.L_30:
        /*0438*/ 	.byte	0x04, 0x1e
        /*043a*/ 	.short	(.L_32 - .L_31)
.L_31:
        /*043c*/ 	.word	0x00000000


	//----- nvinfo : EIATTR_CBANK_PARAM_SIZE
	.align		4
.L_32:
        /*0440*/ 	.byte	0x03, 0x19
        /*0442*/ 	.short	0x0470


	//----- nvinfo : EIATTR_PARAM_CBANK
	.align		4
        /*0444*/ 	.byte	0x04, 0x0a
        /*0446*/ 	.short	(.L_34 - .L_33)
	.align		4
.L_33:
        /*0448*/ 	.word	index@(.nv.constant0._ZN7cutlass13device_kernelINS_4conv6kernel13ConvUniversalINS1_16ConvProblemShapeILNS1_8OperatorE0ELi3EEENS1_10collective14CollectiveConvINS1_46MainloopSm90TmaGmmaWarpSpecializedImplicitGemmILS5_0ELi18ELi3EN4cute5tupleIJNSA_1CILi1EEESD_SD_EEENS1_36KernelImplicitTmaWarpSpecializedSm90ELi1EEENSB_IJNSC_ILi128EEENSC_ILi64EEENSB_IJNSC_ILi32EEEEEEEEENS_6half_tESM_NSA_8TiledMMAINSA_8MMA_AtomIJNSA_4SM904GMMA25MMA_64x64x16_F32F16F16_SSILNSQ_5MajorE0ELSS_0ELNSQ_7ScaleInE1ELST_1EEEEEENSA_6LayoutISE_NSB_IJNSC_ILi0EEESX_SX_EEEEENSB_IJNSA_10UnderscoreES10_S10_EEEEENS7_6detail26Sm90ImplicitGemmTileTraitsINSA_20SM90_TMA_LOAD_IM2COLENSA_14ComposedLayoutINSA_7SwizzleILi2ELi4ELi3EEENSA_18smem_ptr_flag_bitsILi16EEENSW_INSB_IJNSB_IJNSC_ILi8EEENSC_ILi16EEEEEENSB_IJSJ_SD_EEENSB_IJSD_NSC_ILi18EEEEEEEEENSB_IJNSB_IJSJ_NSC_ILi256EEEEEENSB_IJSD_SX_EEENSB_IJSX_NSC_ILi4096EEEEEEEEEEEEEvEENS14_INSA_13SM90_TMA_LOADENS16_IS18_S1A_NSW_INSB_IJNSB_IJS1B_S1B_EEES1E_S1G_EEENSB_IJS1J_S1K_NSB_IJSX_NSC_ILi2048EEEEEEEEEEEEEvEEEENS_8epilogue10collective6detail29Sm90TmaWarpSpecializedAdapterINS22_15DefaultEpilogueISM_NSB_IJNSB_IJllllEEESD_SX_EEES27_NS21_6thread17LinearCombinationISM_Li1EffLNS28_9ScaleType4KindE0ELNS_15FloatRoundStyleE2ESM_EENS_4gemm15EpilogueDefaultEEEEEvvEEEEvNT_6ParamsE)
        /*044c*/ 	.short	0x0210
        /*044e*/ 	.short	0x0470


	//----- nvinfo : EIATTR_SW_WAR
	.align		4
.L_34:
        /*0450*/ 	.byte	0x04, 0x36
        /*0452*/ 	.short	(.L_36 - .L_35)
.L_35:
        /*0454*/ 	.word	0x00000008
.L_36:


//--------------------- .nv.callgraph             --------------------------
	.section	.nv.callgraph,"",@"SHT_CUDA_CALLGRAPH"
	.align	4
	.sectionentsize	8
	.align		4
        /*0000*/ 	.word	0x00000000
	.align		4
        /*0004*/ 	.word	0xffffffff
	.align		4
        /*0008*/ 	.word	0x00000000
	.align		4
        /*000c*/ 	.word	0xfffffffe
	.align		4
        /*0010*/ 	.word	0x00000000
	.align		4
        /*0014*/ 	.word	0xfffffffd
	.align		4
        /*0018*/ 	.word	0x00000000
	.align		4
        /*001c*/ 	.word	0xfffffffc


//--------------------- .nv.constant4             --------------------------
	.section	.nv.constant4,"a",@progbits
	.align	8
	.align		8
.nv.constant4:
        /*0000*/ 	.dword	_ZN39_INTERNAL_f8b578c3_4_k_cu_5a497f42_27914cuda3std3__45__cpo5beginE
	.align		8
        /*0008*/ 	.dword	_ZN39_INTERNAL_f8b578c3_4_k_cu_5a497f42_27914cuda3std3__45__cpo3endE
	.align		8
        /*0010*/ 	.dword	_ZN39_INTERNAL_f8b578c3_4_k_cu_5a497f42_27914cuda3std3__45__cpo6cbeginE
	.align		8
        /*0018*/ 	.dword	_ZN39_INTERNAL_f8b578c3_4_k_cu_5a497f42_27914cuda3std3__45__cpo4cendE
	.align		8
        /*0020*/ 	.dword	_ZN39_INTERNAL_f8b578c3_4_k_cu_5a497f42_27914cuda3std3__441_GLOBAL__N__f8b578c3_4_k_cu_5a497f42_27916ignoreE
	.align		8
        /*0028*/ 	.dword	_ZN39_INTERNAL_f8b578c3_4_k_cu_5a497f42_27914cuda3std3__419piecewise_constructE
	.align		8
        /*0030*/ 	.dword	_ZN39_INTERNAL_f8b578c3_4_k_cu_5a497f42_27914cuda3std3__48in_placeE
	.align		8
        /*0038*/ 	.dword	_ZN39_INTERNAL_f8b578c3_4_k_cu_5a497f42_27914cuda3std6ranges3__45__cpo4swapE
	.align		8
        /*0040*/ 	.dword	_ZN39_INTERNAL_f8b578c3_4_k_cu_5a497f42_27914cuda3std6ranges3__45__cpo9iter_moveE
	.align		8
        /*0048*/ 	.dword	_ZN39_INTERNAL_f8b578c3_4_k_cu_5a497f42_27914cute7productE
	.align		8
        /*0050*/ 	.dword	_ZN39_INTERNAL_f8b578c3_4_k_cu_5a497f42_27914cute1_E


//--------------------- .text._ZN7cutlass13device_kernelINS_4conv6kernel13ConvUniversalINS1_16ConvProblemShapeILNS1_8OperatorE0ELi3EEENS1_10collective14CollectiveConvINS1_46MainloopSm90TmaGmmaWarpSpecializedImplicitGemmILS5_0ELi18ELi3EN4cute5tupleIJNSA_1CILi1EEESD_SD_EEENS1_36KernelImplicitTmaWarpSpecializedSm90ELi1EEENSB_IJNSC_ILi128EEENSC_ILi64EEENSB_IJNSC_ILi32EEEEEEEEENS_6half_tESM_NSA_8TiledMMAINSA_8MMA_AtomIJNSA_4SM904GMMA25MMA_64x64x16_F32F16F16_SSILNSQ_5MajorE0ELSS_0ELNSQ_7ScaleInE1ELST_1EEEEEENSA_6LayoutISE_NSB_IJNSC_ILi0EEESX_SX_EEEEENSB_IJNSA_10UnderscoreES10_S10_EEEEENS7_6detail26Sm90ImplicitGemmTileTraitsINSA_20SM90_TMA_LOAD_IM2COLENSA_14ComposedLayoutINSA_7SwizzleILi2ELi4ELi3EEENSA_18smem_ptr_flag_bitsILi16EEENSW_INSB_IJNSB_IJNSC_ILi8EEENSC_ILi16EEEEEENSB_IJSJ_SD_EEENSB_IJSD_NSC_ILi18EEEEEEEEENSB_IJNSB_IJSJ_NSC_ILi256EEEEEENSB_IJSD_SX_EEENSB_IJSX_NSC_ILi4096EEEEEEEEEEEEEvEENS14_INSA_13SM90_TMA_LOADENS16_IS18_S1A_NSW_INSB_IJNSB_IJS1B_S1B_EEES1E_S1G_EEENSB_IJS1J_S1K_NSB_IJSX_NSC_ILi2048EEEEEEEEEEEEEvEEEENS_8epilogue10collective6detail29Sm90TmaWarpSpecializedAdapterINS22_15DefaultEpilogueISM_NSB_IJNSB_IJllllEEESD_SX_EEES27_NS21_6thread17LinearCombinationISM_Li1EffLNS28_9ScaleType4KindE0ELNS_15FloatRoundStyleE2ESM_EENS_4gemm15EpilogueDefaultEEEEEvvEEEEvNT_6ParamsE --------------------------
	.section	.text._ZN7cutlass13device_kernelINS_4conv6kernel13ConvUniversalINS1_16ConvProblemShapeILNS1_8OperatorE0ELi3EEENS1_10collective14CollectiveConvINS1_46MainloopSm90TmaGmmaWarpSpecializedImplicitGemmILS5_0ELi18ELi3EN4cute5tupleIJNSA_1CILi1EEESD_SD_EEENS1_36KernelImplicitTmaWarpSpecializedSm90ELi1EEENSB_IJNSC_ILi128EEENSC_ILi64EEENSB_IJNSC_ILi32EEEEEEEEENS_6half_tESM_NSA_8TiledMMAINSA_8MMA_AtomIJNSA_4SM904GMMA25MMA_64x64x16_F32F16F16_SSILNSQ_5MajorE0ELSS_0ELNSQ_7ScaleInE1ELST_1EEEEEENSA_6LayoutISE_NSB_IJNSC_ILi0EEESX_SX_EEEEENSB_IJNSA_10UnderscoreES10_S10_EEEEENS7_6detail26Sm90ImplicitGemmTileTraitsINSA_20SM90_TMA_LOAD_IM2COLENSA_14ComposedLayoutINSA_7SwizzleILi2ELi4ELi3EEENSA_18smem_ptr_flag_bitsILi16EEENSW_INSB_IJNSB_IJNSC_ILi8EEENSC_ILi16EEEEEENSB_IJSJ_SD_EEENSB_IJSD_NSC_ILi18EEEEEEEEENSB_IJNSB_IJSJ_NSC_ILi256EEEEEENSB_IJSD_SX_EEENSB_IJSX_NSC_ILi4096EEEEEEEEEEEEEvEENS14_INSA_13SM90_TMA_LOADENS16_IS18_S1A_NSW_INSB_IJNSB_IJS1B_S1B_EEES1E_S1G_EEENSB_IJS1J_S1K_NSB_IJSX_NSC_ILi2048EEEEEEEEEEEEEvEEEENS_8epilogue10collective6detail29Sm90TmaWarpSpecializedAdapterINS22_15DefaultEpilogueISM_NSB_IJNSB_IJllllEEESD_SX_EEES27_NS21_6thread17LinearCombinationISM_Li1EffLNS28_9ScaleType4KindE0ELNS_15FloatRoundStyleE2ESM_EENS_4gemm15EpilogueDefaultEEEEEvvEEEEvNT_6ParamsE,"ax",@progbits
	.align	128
.text._ZN7cutlass13device_kernelINS_4conv6kernel13ConvUniversalINS1_16ConvProblemShapeILNS1_8OperatorE0ELi3EEENS1_10collective14CollectiveConvINS1_46MainloopSm90TmaGmmaWarpSpecializedImplicitGemmILS5_0ELi18ELi3EN4cute5tupleIJNSA_1CILi1EEESD_SD_EEENS1_36KernelImplicitTmaWarpSpecializedSm90ELi1EEENSB_IJNSC_ILi128EEENSC_ILi64EEENSB_IJNSC_ILi32EEEEEEEEENS_6half_tESM_NSA_8TiledMMAINSA_8MMA_AtomIJNSA_4SM904GMMA25MMA_64x64x16_F32F16F16_SSILNSQ_5MajorE0ELSS_0ELNSQ_7ScaleInE1ELST_1EEEEEENSA_6LayoutISE_NSB_IJNSC_ILi0EEESX_SX_EEEEENSB_IJNSA_10UnderscoreES10_S10_EEEEENS7_6detail26Sm90ImplicitGemmTileTraitsINSA_20SM90_TMA_LOAD_IM2COLENSA_14ComposedLayoutINSA_7SwizzleILi2ELi4ELi3EEENSA_18smem_ptr_flag_bitsILi16EEENSW_INSB_IJNSB_IJNSC_ILi8EEENSC_ILi16EEEEEENSB_IJSJ_SD_EEENSB_IJSD_NSC_ILi18EEEEEEEEENSB_IJNSB_IJSJ_NSC_ILi256EEEEEENSB_IJSD_SX_EEENSB_IJSX_NSC_ILi4096EEEEEEEEEEEEEvEENS14_INSA_13SM90_TMA_LOADENS16_IS18_S1A_NSW_INSB_IJNSB_IJS1B_S1B_EEES1E_S1G_EEENSB_IJS1J_S1K_NSB_IJSX_NSC_ILi2048EEEEEEEEEEEEEvEEEENS_8epilogue10collective6detail29Sm90TmaWarpSpecializedAdapterINS22_15DefaultEpilogueISM_NSB_IJNSB_IJllllEEESD_SX_EEES27_NS21_6thread17LinearCombinationISM_Li1EffLNS28_9ScaleType4KindE0ELNS_15FloatRoundStyleE2ESM_EENS_4gemm15EpilogueDefaultEEEEEvvEEEEvNT_6ParamsE:
        .type           _ZN7cutlass13device_kernelINS_4conv6kernel13ConvUniversalINS1_16ConvProblemShapeILNS1_8OperatorE0ELi3EEENS1_10collective14CollectiveConvINS1_46MainloopSm90TmaGmmaWarpSpecializedImplicitGemmILS5_0ELi18ELi3EN4cute5tupleIJNSA_1CILi1EEESD_SD_EEENS1_36KernelImplicitTmaWarpSpecializedSm90ELi1EEENSB_IJNSC_ILi128EEENSC_ILi64EEENSB_IJNSC_ILi32EEEEEEEEENS_6half_tESM_NSA_8TiledMMAINSA_8MMA_AtomIJNSA_4SM904GMMA25MMA_64x64x16_F32F16F16_SSILNSQ_5MajorE0ELSS_0ELNSQ_7ScaleInE1ELST_1EEEEEENSA_6LayoutISE_NSB_IJNSC_ILi0EEESX_SX_EEEEENSB_IJNSA_10UnderscoreES10_S10_EEEEENS7_6detail26Sm90ImplicitGemmTileTraitsINSA_20SM90_TMA_LOAD_IM2COLENSA_14ComposedLayoutINSA_7SwizzleILi2ELi4ELi3EEENSA_18smem_ptr_flag_bitsILi16EEENSW_INSB_IJNSB_IJNSC_ILi8EEENSC_ILi16EEEEEENSB_IJSJ_SD_EEENSB_IJSD_NSC_ILi18EEEEEEEEENSB_IJNSB_IJSJ_NSC_ILi256EEEEEENSB_IJSD_SX_EEENSB_IJSX_NSC_ILi4096EEEEEEEEEEEEEvEENS14_INSA_13SM90_TMA_LOADENS16_IS18_S1A_NSW_INSB_IJNSB_IJS1B_S1B_EEES1E_S1G_EEENSB_IJS1J_S1K_NSB_IJSX_NSC_ILi2048EEEEEEEEEEEEEvEEEENS_8epilogue10collective6detail29Sm90TmaWarpSpecializedAdapterINS22_15DefaultEpilogueISM_NSB_IJNSB_IJllllEEESD_SX_EEES27_NS21_6thread17LinearCombinationISM_Li1EffLNS28_9ScaleType4KindE0ELNS_15FloatRoundStyleE2ESM_EENS_4gemm15EpilogueDefaultEEEEEvvEEEEvNT_6ParamsE,@function
        .size           _ZN7cutlass13device_kernelINS_4conv6kernel13ConvUniversalINS1_16ConvProblemShapeILNS1_8OperatorE0ELi3EEENS1_10collective14CollectiveConvINS1_46MainloopSm90TmaGmmaWarpSpecializedImplicitGemmILS5_0ELi18ELi3EN4cute5tupleIJNSA_1CILi1EEESD_SD_EEENS1_36KernelImplicitTmaWarpSpecializedSm90ELi1EEENSB_IJNSC_ILi128EEENSC_ILi64EEENSB_IJNSC_ILi32EEEEEEEEENS_6half_tESM_NSA_8TiledMMAINSA_8MMA_AtomIJNSA_4SM904GMMA25MMA_64x64x16_F32F16F16_SSILNSQ_5MajorE0ELSS_0ELNSQ_7ScaleInE1ELST_1EEEEEENSA_6LayoutISE_NSB_IJNSC_ILi0EEESX_SX_EEEEENSB_IJNSA_10UnderscoreES10_S10_EEEEENS7_6detail26Sm90ImplicitGemmTileTraitsINSA_20SM90_TMA_LOAD_IM2COLENSA_14ComposedLayoutINSA_7SwizzleILi2ELi4ELi3EEENSA_18smem_ptr_flag_bitsILi16EEENSW_INSB_IJNSB_IJNSC_ILi8EEENSC_ILi16EEEEEENSB_IJSJ_SD_EEENSB_IJSD_NSC_ILi18EEEEEEEEENSB_IJNSB_IJSJ_NSC_ILi256EEEEEENSB_IJSD_SX_EEENSB_IJSX_NSC_ILi4096EEEEEEEEEEEEEvEENS14_INSA_13SM90_TMA_LOADENS16_IS18_S1A_NSW_INSB_IJNSB_IJS1B_S1B_EEES1E_S1G_EEENSB_IJS1J_S1K_NSB_IJSX_NSC_ILi2048EEEEEEEEEEEEEvEEEENS_8epilogue10collective6detail29Sm90TmaWarpSpecializedAdapterINS22_15DefaultEpilogueISM_NSB_IJNSB_IJllllEEESD_SX_EEES27_NS21_6thread17LinearCombinationISM_Li1EffLNS28_9ScaleType4KindE0ELNS_15FloatRoundStyleE2ESM_EENS_4gemm15EpilogueDefaultEEEEEvvEEEEvNT_6ParamsE,(.L_x_170 - _ZN7cutlass13device_kernelINS_4conv6kernel13ConvUniversalINS1_16ConvProblemShapeILNS1_8OperatorE0ELi3EEENS1_10collective14CollectiveConvINS1_46MainloopSm90TmaGmmaWarpSpecializedImplicitGemmILS5_0ELi18ELi3EN4cute5tupleIJNSA_1CILi1EEESD_SD_EEENS1_36KernelImplicitTmaWarpSpecializedSm90ELi1EEENSB_IJNSC_ILi128EEENSC_ILi64EEENSB_IJNSC_ILi32EEEEEEEEENS_6half_tESM_NSA_8TiledMMAINSA_8MMA_AtomIJNSA_4SM904GMMA25MMA_64x64x16_F32F16F16_SSILNSQ_5MajorE0ELSS_0ELNSQ_7ScaleInE1ELST_1EEEEEENSA_6LayoutISE_NSB_IJNSC_ILi0EEESX_SX_EEEEENSB_IJNSA_10UnderscoreES10_S10_EEEEENS7_6detail26Sm90ImplicitGemmTileTraitsINSA_20SM90_TMA_LOAD_IM2COLENSA_14ComposedLayoutINSA_7SwizzleILi2ELi4ELi3EEENSA_18smem_ptr_flag_bitsILi16EEENSW_INSB_IJNSB_IJNSC_ILi8EEENSC_ILi16EEEEEENSB_IJSJ_SD_EEENSB_IJSD_NSC_ILi18EEEEEEEEENSB_IJNSB_IJSJ_NSC_ILi256EEEEEENSB_IJSD_SX_EEENSB_IJSX_NSC_ILi4096EEEEEEEEEEEEEvEENS14_INSA_13SM90_TMA_LOADENS16_IS18_S1A_NSW_INSB_IJNSB_IJS1B_S1B_EEES1E_S1G_EEENSB_IJS1J_S1K_NSB_IJSX_NSC_ILi2048EEEEEEEEEEEEEvEEEENS_8epilogue10collective6detail29Sm90TmaWarpSpecializedAdapterINS22_15DefaultEpilogueISM_NSB_IJNSB_IJllllEEESD_SX_EEES27_NS21_6thread17LinearCombinationISM_Li1EffLNS28_9ScaleType4KindE0ELNS_15FloatRoundStyleE2ESM_EENS_4gemm15EpilogueDefaultEEEEEvvEEEEvNT_6ParamsE)
        .other          _ZN7cutlass13device_kernelINS_4conv6kernel13ConvUniversalINS1_16ConvProblemShapeILNS1_8OperatorE0ELi3EEENS1_10collective14CollectiveConvINS1_46MainloopSm90TmaGmmaWarpSpecializedImplicitGemmILS5_0ELi18ELi3EN4cute5tupleIJNSA_1CILi1EEESD_SD_EEENS1_36KernelImplicitTmaWarpSpecializedSm90ELi1EEENSB_IJNSC_ILi128EEENSC_ILi64EEENSB_IJNSC_ILi32EEEEEEEEENS_6half_tESM_NSA_8TiledMMAINSA_8MMA_AtomIJNSA_4SM904GMMA25MMA_64x64x16_F32F16F16_SSILNSQ_5MajorE0ELSS_0ELNSQ_7ScaleInE1ELST_1EEEEEENSA_6LayoutISE_NSB_IJNSC_ILi0EEESX_SX_EEEEENSB_IJNSA_10UnderscoreES10_S10_EEEEENS7_6detail26Sm90ImplicitGemmTileTraitsINSA_20SM90_TMA_LOAD_IM2COLENSA_14ComposedLayoutINSA_7SwizzleILi2ELi4ELi3EEENSA_18smem_ptr_flag_bitsILi16EEENSW_INSB_IJNSB_IJNSC_ILi8EEENSC_ILi16EEEEEENSB_IJSJ_SD_EEENSB_IJSD_NSC_ILi18EEEEEEEEENSB_IJNSB_IJSJ_NSC_ILi256EEEEEENSB_IJSD_SX_EEENSB_IJSX_NSC_ILi4096EEEEEEEEEEEEEvEENS14_INSA_13SM90_TMA_LOADENS16_IS18_S1A_NSW_INSB_IJNSB_IJS1B_S1B_EEES1E_S1G_EEENSB_IJS1J_S1K_NSB_IJSX_NSC_ILi2048EEEEEEEEEEEEEvEEEENS_8epilogue10collective6detail29Sm90TmaWarpSpecializedAdapterINS22_15DefaultEpilogueISM_NSB_IJNSB_IJllllEEESD_SX_EEES27_NS21_6thread17LinearCombinationISM_Li1EffLNS28_9ScaleType4KindE0ELNS_15FloatRoundStyleE2ESM_EENS_4gemm15EpilogueDefaultEEEEEvvEEEEvNT_6ParamsE,@"STO_CUDA_ENTRY STV_DEFAULT"
_ZN7cutlass13device_kernelINS_4conv6kernel13ConvUniversalINS1_16ConvProblemShapeILNS1_8OperatorE0ELi3EEENS1_10collective14CollectiveConvINS1_46MainloopSm90TmaGmmaWarpSpecializedImplicitGemmILS5_0ELi18ELi3EN4cute5tupleIJNSA_1CILi1EEESD_SD_EEENS1_36KernelImplicitTmaWarpSpecializedSm90ELi1EEENSB_IJNSC_ILi128EEENSC_ILi64EEENSB_IJNSC_ILi32EEEEEEEEENS_6half_tESM_NSA_8TiledMMAINSA_8MMA_AtomIJNSA_4SM904GMMA25MMA_64x64x16_F32F16F16_SSILNSQ_5MajorE0ELSS_0ELNSQ_7ScaleInE1ELST_1EEEEEENSA_6LayoutISE_NSB_IJNSC_ILi0EEESX_SX_EEEEENSB_IJNSA_10UnderscoreES10_S10_EEEEENS7_6detail26Sm90ImplicitGemmTileTraitsINSA_20SM90_TMA_LOAD_IM2COLENSA_14ComposedLayoutINSA_7SwizzleILi2ELi4ELi3EEENSA_18smem_ptr_flag_bitsILi16EEENSW_INSB_IJNSB_IJNSC_ILi8EEENSC_ILi16EEEEEENSB_IJSJ_SD_EEENSB_IJSD_NSC_ILi18EEEEEEEEENSB_IJNSB_IJSJ_NSC_ILi256EEEEEENSB_IJSD_SX_EEENSB_IJSX_NSC_ILi4096EEEEEEEEEEEEEvEENS14_INSA_13SM90_TMA_LOADENS16_IS18_S1A_NSW_INSB_IJNSB_IJS1B_S1B_EEES1E_S1G_EEENSB_IJS1J_S1K_NSB_IJSX_NSC_ILi2048EEEEEEEEEEEEEvEEEENS_8epilogue10collective6detail29Sm90TmaWarpSpecializedAdapterINS22_15DefaultEpilogueISM_NSB_IJNSB_IJllllEEESD_SX_EEES27_NS21_6thread17LinearCombinationISM_Li1EffLNS28_9ScaleType4KindE0ELNS_15FloatRoundStyleE2ESM_EENS_4gemm15EpilogueDefaultEEEEEvvEEEEvNT_6ParamsE:
[----:B------:R-:W-:Y:S01]  /*0000*/  LDC R1, c[0x0][0x28] ;  /* 0x00000a00ff017b82 */ /* 0x000fe20000000800 */
[----:B------:R-:W0:Y:S01]  /*0010*/  S2R R8, SR_TID.X ;  /* 0x0000000000087919 */ /* 0x000e220000002100 */
[----:B------:R-:W-:Y:S01]  /*0020*/  ELECT P0, URZ, PT ;  /* 0x00000000003f782f */ /* 0x000fe20003800000 */
[----:B------:R-:W-:Y:S01]  /*0030*/  BSSY B0, `(.L_x_0) ;  /* 0x000000f000007945 */ /* 0x000fe20003800000 */
[--C-:B0-----:R-:W-:Y:S02]  /*0040*/  SHF.R.U32.HI R0, RZ, 0x5, R8.reuse ;  /* 0x00000005ff007819 */ /* 0x101fe40000011608 */
[----:B------:R-:W-:-:S03]  /*0050*/  SHF.R.U32.HI R3, RZ, 0x7, R8 ;  /* 0x00000007ff037819 */ /* 0x000fc60000011608 */
[----:B------:R-:W0:Y:S04]  /*0060*/  SHFL.IDX PT, R2, R0, RZ, 0x1f ;  /* 0x00001fff00027589 */ /* 0x000e2800000e0000 */
[----:B------:R1:W2:Y:S01]  /*0070*/  SHFL.IDX PT, R7, R3, RZ, 0x1f ;  /* 0x00001fff03077589 */ /* 0x0002a200000e0000 */
[----:B0-----:R-:W-:-:S13]  /*0080*/  ISETP.NE.OR P0, PT, R2, RZ, !P0 ;  /* 0x000000ff0200720c */ /* 0x001fda0004705670 */
[----:B-12---:R-:W-:Y:S05]  /*0090*/  @P0 BRA `(.L_x_1) ;  /* 0x0000000000200947 */ /* 0x006fea0003800000 */
[----:B------:R-:W-:Y:S02]  /*00a0*/  ULDC.64 UR4, c[0x0][0x198] ;  /* 0x0000660000047ab9 */ /* 0x000fe40000000a00 */
[----:B------:R-:W-:Y:S02]  /*00b0*/  UIADD3 UR6, UP0, UR4, 0xf0, URZ ;  /* 0x000000f004067890 */ /* 0x000fe4000ff1e03f */
[----:B------:R-:W-:Y:S02]  /*00c0*/  UIADD3 UR4, UP1, UR4, 0x270, URZ ;  /* 0x0000027004047890 */ /* 0x000fe4000ff3e03f */
[----:B------:R-:W-:Y:S02]  /*00d0*/  UIADD3.X UR7, URZ, UR5, URZ, UP0, !UPT ;  /* 0x000000053f077290 */ /* 0x000fe400087fe43f */
[----:B------:R-:W-:-:S07]  /*00e0*/  UIADD3.X UR5, URZ, UR5, URZ, UP1, !UPT ;  /* 0x000000053f057290 */ /* 0x000fce0008ffe43f */
[----:B------:R0:W-:Y:S02]  /*00f0*/  UTMACCTL.PF [UR6] ;  /* 0x00000000060079b9 */ /* 0x0001e40008040000 */
[----:B------:R0:W-:Y:S02]  /*0100*/  UTMACCTL.PF [UR4] ;  /* 0x00000000040079b9 */ /* 0x0001e40008040000 */
[----:B0-----:R-:W-:Y:S01]  /*0110*/  NOP ;  /* 0x0000000000007918 */ /* 0x001fe20000000000 */
.L_x_1:
[----:B------:R-:W-:Y:S05]  /*0120*/  BSYNC B0 ;  /* 0x0000000000007941 */ /* 0x000fea0003800000 */
.L_x_0:
[----:B------:R-:W0:Y:S01]  /*0130*/  SHFL.IDX PT, R0, R0, RZ, 0x1f ;  /* 0x00001fff00007589 */ /* 0x000e2200000e0000 */
[----:B------:R-:W-:-:S04]  /*0140*/  SHF.R.S32.HI R3, RZ, 0x1f, R2 ;  /* 0x0000001fff037819 */ /* 0x000fc80000011402 */
[----:B------:R-:W-:Y:S02]  /*0150*/  LEA.HI R3, R3, R2, RZ, 0x2 ;  /* 0x0000000203037211 */ /* 0x000fe400078f10ff */
[----:B0-----:R-:W-:-:S13]  /*0160*/  ISETP.NE.AND P0, PT, R0, RZ, PT ;  /* 0x000000ff0000720c */ /* 0x001fda0003f05270 */
[----:B------:R-:W-:Y:S05]  /*0170*/  @P0 BRA `(.L_x_2) ;  /* 0x0000000000d40947 */ /* 0x000fea0003800000 */
[----:B------:R-:W-:Y:S01]  /*0180*/  ELECT P0, URZ, PT ;  /* 0x00000000003f782f */ /* 0x000fe20003800000 */
[----:B------:R-:W-:-:S12]  /*0190*/  BSSY B0, `(.L_x_2) ;  /* 0x0000033000007945 */ /* 0x000fd80003800000 */
[----:B------:R-:W-:Y:S05]  /*01a0*/  @!P0 BRA `(.L_x_3) ;  /* 0x0000000000c48947 */ /* 0x000fea0003800000 */
[----:B------:R-:W0:Y:S01]  /*01b0*/  S2UR UR8, SR_CgaCtaId ;  /* 0x00000000000879c3 */ /* 0x000e220000008800 */
[----:B------:R-:W-:Y:S01]  /*01c0*/  UMOV UR4, 0x400 ;  /* 0x0000040000047882 */ /* 0x000fe20000000000 */
[----:B------:R-:W-:Y:S01]  /*01d0*/  UMOV UR5, 0x1 ;  /* 0x0000000100057882 */ /* 0x000fe20000000000 */
[----:B------:R-:W-:Y:S02]  /*01e0*/  UMOV UR6, 0x80 ;  /* 0x0000008000067882 */ /* 0x000fe40000000000 */
[----:B------:R-:W-:-:S04]  /*01f0*/  UIADD3 UR6, -UR6, 0x100000, URZ ;  /* 0x0010000006067890 */ /* 0x000fc8000fffe13f */
[----:B------:R-:W-:Y:S02]  /*0200*/  USHF.L.U32 UR7, UR6, 0xb, URZ ;  /* 0x0000000b06077899 */ /* 0x000fe4000800063f */
[----:B------:R-:W-:Y:S02]  /*0210*/  USHF.L.U32 UR6, UR6, 0x1, URZ ;  /* 0x0000000106067899 */ /* 0x000fe4000800063f */
[----:B0-----:R-:W-:Y:S02]  /*0220*/  ULEA UR8, UR8, UR4, 0x18 ;  /* 0x0000000408087291 */ /* 0x001fe4000f8ec03f */
[----:B------:R-:W-:-:S04]  /*0230*/  UIADD3 UR4, -UR5, 0x100000, URZ ;  /* 0x0010000005047890 */ /* 0x000fc8000fffe13f */
[----:B------:R-:W-:Y:S02]  /*0240*/  USHF.L.U32 UR5, UR4, 0xb, URZ ;  /* 0x0000000b04057899 */ /* 0x000fe4000800063f */
[----:B------:R-:W-:Y:S01]  /*0250*/  USHF.L.U32 UR4, UR4, 0x1, URZ ;  /* 0x0000000104047899 */ /* 0x000fe2000800063f */
[----:B------:R-:W0:Y:S11]  /*0260*/  FENCE.VIEW.ASYNC.S ;  /* 0x00000000000073c6 */ /* 0x000e360000000000 */
[----:B0-----:R0:W1:Y:S01]  /*0270*/  SYNCS.EXCH.64 URZ, [UR8+0x36000], UR4 ;  /* 0x03600004083f75b2 */ /* 0x0010620008000100 */
[----:B------:R0:W2:Y:S01]  /*0280*/  SYNCS.EXCH.64 URZ, [UR8+0x36090], UR6 ;  /* 0x03609006083f75b2 */ /* 0x0000a20008000100 */
[----:B------:R0:W3:Y:S01]  /*0290*/  SYNCS.EXCH.64 URZ, [UR8+0x36008], UR4 ;  /* 0x03600804083f75b2 */ /* 0x0000e20008000100 */
[----:B------:R0:W4:Y:S01]  /*02a0*/  SYNCS.EXCH.64 URZ, [UR8+0x36098], UR6 ;  /* 0x03609806083f75b2 */ /* 0x0001220008000100 */
[----:B------:R0:W0:Y:S01]  /*02b0*/  SYNCS.EXCH.64 URZ, [UR8+0x36010], UR4 ;  /* 0x03601004083f75b2 */ /* 0x0000220008000100 */
        /* <DEDUP_REMOVED lines=31> */
[----:B-1234-:R-:W-:Y:S01]  /*04b0*/  NOP ;  /* 0x0000000000007918 */ /* 0x01efe20000000000 */
.L_x_3:
[----:B0-----:R-:W-:Y:S05]  /*04c0*/  BSYNC B0 ;  /* 0x0000000000007941 */ /* 0x001fea0003800000 */
.L_x_2:
[----:B------:R-:W-:Y:S01]  /*04d0*/  ULDC.64 UR4, c[0x0][0x618] ;  /* 0x0001860000047ab9 */ /* 0x000fe20000000a00 */
[----:B------:R-:W-:Y:S01]  /*04e0*/  LOP3.LUT R3, R3, 0xfffffffc, RZ, 0xc0, !PT ;  /* 0xfffffffc03037812 */ /* 0x000fe200078ec0ff */
[----:B------:R-:W-:Y:S01]  /*04f0*/  NOP ;  /* 0x0000000000007918 */ /* 0x000fe20000000000 */
[----:B------:R-:W-:Y:S01]  /*0500*/  ISETP.NE.U32.AND P0, PT, RZ, UR4, PT ;  /* 0x00000004ff007c0c */ /* 0x000fe2000bf05070 */
[----:B------:R-:W-:Y:S01]  /*0510*/  NOP ;  /* 0x0000000000007918 */ /* 0x000fe20000000000 */
[----:B------:R-:W-:Y:S01]  /*0520*/  BAR.SYNC.DEFER_BLOCKING 0x0 ;  /* 0x0000000000007b1d */ /* 0x000fe20000010000 */
[----:B------:R-:W-:Y:S01]  /*0530*/  IMAD.IADD R6, R2, 0x1, -R3 ;  /* 0x0000000102067824 */ /* 0x000fe200078e0a03 */
[----:B------:R-:W-:Y:S02]  /*0540*/  ISETP.NE.AND.EX P0, PT, RZ, UR5, PT, P0 ;  /* 0x00000005ff007c0c */ /* 0x000fe4000bf05300 */
[C---:B------:R-:W-:Y:S02]  /*0550*/  ISETP.NE.AND P2, PT, R7.reuse, 0x1, PT ;  /* 0x000000010700780c */ /* 0x040fe40003f45270 */
[----:B------:R-:W-:Y:S01]  /*0560*/  LOP3.LUT P1, RZ, R7, R6, RZ, 0xfc, !PT ;  /* 0x0000000607ff7212 */ /* 0x000fe2000782fcff */
[----:B------:R-:W-:-:S03]  /*0570*/  ULDC.64 UR12, c[0x0][0x208] ;  /* 0x00008200000c7ab9 */ /* 0x000fc60000000a00 */
[----:B------:R-:W-:-:S04]  /*0580*/  SEL R2, RZ, 0x1, P1 ;  /* 0x00000001ff027807 */ /* 0x000fc80000800000 */
[----:B------:R-:W-:Y:S01]  /*0590*/  SEL R2, R2, 0x2, P2 ;  /* 0x0000000202027807 */ /* 0x000fe20001000000 */
[----:B------:R-:W-:Y:S06]  /*05a0*/  @!P0 BRA `(.L_x_4) ;  /* 0x00000000001c8947 */ /* 0x000fec0003800000 */
[----:B------:R-:W0:Y:S02]  /*05b0*/  LDC.64 R4, c[0x0][0x618] ;  /* 0x00018600ff047b82 */ /* 0x000e240000000a00 */
[----:B0-----:R-:W2:Y:S02]  /*05c0*/  LDG.E.64 R4, desc[UR12][R4.64] ;  /* 0x0000000c04047981 */ /* 0x001ea4000c1e1b00 */
[----:B--2---:R-:W-:-:S04]  /*05d0*/  ISETP.NE.U32.AND P0, PT, R4, RZ, PT ;  /* 0x000000ff0400720c */ /* 0x004fc80003f05070 */
[----:B------:R-:W-:-:S13]  /*05e0*/  ISETP.NE.AND.EX P0, PT, R5, RZ, PT, P0 ;  /* 0x000000ff0500720c */ /* 0x000fda0003f05300 */
[----:B------:R-:W-:Y:S05]  /*05f0*/  @!P0 BRA `(.L_x_4) ;  /* 0x0000000000088947 */ /* 0x000fea0003800000 */
[----:B------:R2:W5:Y:S01]  /*0600*/  LD.E R0, desc[UR12][R4.64] ;  /* 0x0000000c04007980 */ /* 0x000562000c101900 */
[----:B------:R-:W-:Y:S05]  /*0610*/  BRA `(.L_x_5) ;  /* 0x0000000000207947 */ /* 0x000fea0003800000 */
.L_x_4:
[----:B------:R-:W-:Y:S02]  /*0620*/  ULDC.64 UR4, c[0x0][0x608] ;  /* 0x0001820000047ab9 */ /* 0x000fe40000000a00 */
[----:B------:R-:W-:-:S04]  /*0630*/  ISETP.NE.U32.AND P0, PT, RZ, UR4, PT ;  /* 0x00000004ff007c0c */ /* 0x000fc8000bf05070 */
[----:B------:R-:W-:-:S13]  /*0640*/  ISETP.NE.AND.EX P0, PT, RZ, UR5, PT, P0 ;  /* 0x00000005ff007c0c */ /* 0x000fda000bf05300 */
[----:B------:R-:W-:Y:S05]  /*0650*/  @!P0 BRA `(.L_x_6) ;  /* 0x00000000000c8947 */ /* 0x000fea0003800000 */
[----:B------:R-:W0:Y:S02]  /*0660*/  LDC.64 R4, c[0x0][0x608] ;  /* 0x00018200ff047b82 */ /* 0x000e240000000a00 */
[----:B0-----:R0:W5:Y:S01]  /*0670*/  LDG.E R0, desc[UR12][R4.64] ;  /* 0x0000000c04007981 */ /* 0x001162000c1e1900 */
[----:B------:R-:W-:Y:S05]  /*0680*/  BRA `(.L_x_5) ;  /* 0x0000000000047947 */ /* 0x000fea0003800000 */
.L_x_6:
[----:B------:R-:W1:Y:S02]  /*0690*/  LDC R0, c[0x0][0x600] ;  /* 0x00018000ff007b82 */ /* 0x000e640000000800 */
.L_x_5:
[----:B------:R-:W-:Y:S02]  /*06a0*/  ULDC.64 UR4, c[0x0][0x620] ;  /* 0x0001880000047ab9 */ /* 0x000fe40000000a00 */
[----:B------:R-:W-:-:S04]  /*06b0*/  ISETP.NE.U32.AND P0, PT, RZ, UR4, PT ;  /* 0x00000004ff007c0c */ /* 0x000fc8000bf05070 */
[----:B------:R-:W-:-:S13]  /*06c0*/  ISETP.NE.AND.EX P0, PT, RZ, UR5, PT, P0 ;  /* 0x00000005ff007c0c */ /* 0x000fda000bf05300 */
[----:B------:R-:W-:Y:S05]  /*06d0*/  @!P0 BRA `(.L_x_7) ;  /* 0x00000000001c8947 */ /* 0x000fea0003800000 */
[----:B0-2---:R-:W0:Y:S02]  /*06e0*/  LDC.64 R4, c[0x0][0x620] ;  /* 0x00018800ff047b82 */ /* 0x005e240000000a00 */
[----:B0-----:R-:W2:Y:S02]  /*06f0*/  LDG.E.64 R4, desc[UR12][R4.64] ;  /* 0x0000000c04047981 */ /* 0x001ea4000c1e1b00 */
[----:B--2---:R-:W-:-:S04]  /*0700*/  ISETP.NE.U32.AND P0, PT, R4, RZ, PT ;  /* 0x000000ff0400720c */ /* 0x004fc80003f05070 */
[----:B------:R-:W-:-:S13]  /*0710*/  ISETP.NE.AND.EX P0, PT, R5, RZ, PT, P0 ;  /* 0x000000ff0500720c */ /* 0x000fda0003f05300 */
[----:B------:R-:W-:Y:S05]  /*0720*/  @!P0 BRA `(.L_x_7) ;  /* 0x0000000000088947 */ /* 0x000fea0003800000 */
[----:B------:R0:W5:Y:S01]  /*0730*/  LD.E R14, desc[UR12][R4.64] ;  /* 0x0000000c040e7980 */ /* 0x000162000c101900 */
[----:B------:R-:W-:Y:S05]  /*0740*/  BRA `(.L_x_8) ;  /* 0x0000000000207947 */ /* 0x000fea0003800000 */
.L_x_7:
[----:B------:R-:W-:Y:S02]  /*0750*/  ULDC.64 UR4, c[0x0][0x610] ;  /* 0x0001840000047ab9 */ /* 0x000fe40000000a00 */
[----:B------:R-:W-:-:S04]  /*0760*/  ISETP.NE.U32.AND P0, PT, RZ, UR4, PT ;  /* 0x00000004ff007c0c */ /* 0x000fc8000bf05070 */
[----:B------:R-:W-:-:S13]  /*0770*/  ISETP.NE.AND.EX P0, PT, RZ, UR5, PT, P0 ;  /* 0x00000005ff007c0c */ /* 0x000fda000bf05300 */
[----:B------:R-:W-:Y:S05]  /*0780*/  @!P0 BRA `(.L_x_9) ;  /* 0x00000000000c8947 */ /* 0x000fea0003800000 */
[----:B------:R-:W3:Y:S02]  /*0790*/  LDC.64 R14, c[0x0][0x610] ;  /* 0x00018400ff0e7b82 */ /* 0x000ee40000000a00 */
[----:B---3--:R4:W5:Y:S01]  /*07a0*/  LDG.E R14, desc[UR12][R14.64] ;  /* 0x0000000c0e0e7981 */ /* 0x008962000c1e1900 */
[----:B------:R-:W-:Y:S05]  /*07b0*/  BRA `(.L_x_8) ;  /* 0x0000000000047947 */ /* 0x000fea0003800000 */
.L_x_9:
[----:B------:R-:W3:Y:S02]  /*07c0*/  LDC R14, c[0x0][0x604] ;  /* 0x00018100ff0e7b82 */ /* 0x000ee40000000800 */
.L_x_8:
[----:B------:R-:W1:Y:S01]  /*07d0*/  LDC R3, c[0x0][0x3e8] ;  /* 0x0000fa00ff037b82 */ /* 0x000e620000000800 */
[----:B------:R-:W-:Y:S01]  /*07e0*/  ULDC UR4, c[0x0][0x3dc] ;  /* 0x0000f70000047ab9 */ /* 0x000fe20000000800 */
[----:B------:R-:W-:Y:S01]  /*07f0*/  ISETP.NE.AND P0, PT, R7, RZ, PT ;  /* 0x000000ff0700720c */ /* 0x000fe20003f05270 */
[----:B------:R-:W-:Y:S01]  /*0800*/  UIADD3 UR4, UR4, 0x1f, URZ ;  /* 0x0000001f04047890 */ /* 0x000fe2000fffe03f */
[----:B------:R-:W-:-:S03]  /*0810*/  ULDC.64 UR6, c[0x0][0x3e0] ;  /* 0x0000f80000067ab9 */ /* 0x000fc60000000a00 */
[----:B------:R-:W-:Y:S02]  /*0820*/  USHF.R.S32.HI UR5, URZ, 0x1f, UR4 ;  /* 0x0000001f3f057899 */ /* 0x000fe40008011404 */
[----:B------:R-:W-:Y:S02]  /*0830*/  UIMAD UR6, UR7, UR6, URZ ;  /* 0x00000006070672a4 */ /* 0x000fe4000f8e023f */
[----:B------:R-:W-:-:S04]  /*0840*/  ULEA.HI UR5, UR5, UR4, URZ, 0x5 ;  /* 0x0000000405057291 */ /* 0x000fc8000f8f283f */
[----:B------:R-:W-:Y:S01]  /*0850*/  USHF.R.S32.HI UR15, URZ, 0x5, UR5 ;  /* 0x000000053f0f7899 */ /* 0x000fe20008011405 */
[----:B-1----:R-:W-:-:S05]  /*0860*/  IMAD R3, R3, UR6, RZ ;  /* 0x0000000603037c24 */ /* 0x002fca000f8e02ff */
[----:B------:R-:W-:Y:S01]  /*0870*/  IMAD R3, R3, UR15, RZ ;  /* 0x0000000f03037c24 */ /* 0x000fe2000f8e02ff */
[----:B------:R-:W-:Y:S06]  /*0880*/  @!P0 BRA `(.L_x_10) ;  /* 0x0000005400908947 */ /* 0x000fec0003800000 */
[----:B------:R-:W-:-:S13]  /*0890*/  ISETP.NE.AND P0, PT, R7, 0x1, PT ;  /* 0x000000010700780c */ /* 0x000fda0003f05270 */
[----:B------:R-:W-:Y:S05]  /*08a0*/  @P0 EXIT ;  /* 0x000000000000094d */ /* 0x000fea0003800000 */
[----:B------:R-:W-:Y:S01]  /*08b0*/  ISETP.GE.AND P0, PT, R3, 0x1, PT ;  /* 0x000000010300780c */ /* 0x000fe20003f06270 */
[----:B------:R-:W-:Y:S01]  /*08c0*/  UMOV UR4, URZ ;  /* 0x0000003f00047c82 */ /* 0x000fe20008000000 */
[----:B------:R-:W-:Y:S02]  /*08d0*/  CS2R R54, SRZ ;  /* 0x0000000000367805 */ /* 0x000fe4000001ff00 */
[----:B------:R-:W-:Y:S02]  /*08e0*/  CS2R R56, SRZ ;  /* 0x0000000000387805 */ /* 0x000fe4000001ff00 */
[----:B------:R-:W-:Y:S02]  /*08f0*/  CS2R R58, SRZ ;  /* 0x00000000003a7805 */ /* 0x000fe4000001ff00 */
[----:B------:R-:W-:Y:S02]  /*0900*/  CS2R R60, SRZ ;  /* 0x00000000003c7805 */ /* 0x000fe4000001ff00 */
[----:B------:R-:W-:-:S02]  /*0910*/  CS2R R62, SRZ ;  /* 0x00000000003e7805 */ /* 0x000fc4000001ff00 */
[----:B------:R-:W-:Y:S02]  /*0920*/  CS2R R64, SRZ ;  /* 0x0000000000407805 */ /* 0x000fe4000001ff00 */
        /* <DEDUP_REMOVED lines=25> */
[----:B------:R-:W-:Y:S01]  /*0ac0*/  CS2R R52, SRZ ;  /* 0x0000000000347805 */ /* 0x000fe2000001ff00 */
[----:B------:R-:W-:Y:S06]  /*0ad0*/  @!P0 BRA `(.L_x_11) ;  /* 0x0000000000a08947 */ /* 0x000fec0003800000 */
[----:B0-2---:R-:W-:-:S04]  /*0ae0*/  LOP3.LUT R4, R2, 0x1, RZ, 0xfc, !PT ;  /* 0x0000000102047812 */ /* 0x005fc800078efcff */
[----:B------:R-:W-:-:S13]  /*0af0*/  ISETP.NE.AND P1, PT, R4, 0x3, PT ;  /* 0x000000030400780c */ /* 0x000fda0003f25270 */
[----:B------:R-:W-:Y:S05]  /*0b00*/  @!P1 BRA `(.L_x_12) ;  /* 0x0000000000049947 */ /* 0x000fea0003800000 */
[----:B------:R-:W-:Y:S01]  /*0b10*/  BPT.TRAP 0x1 ;  /* 0x000000040000795c */ /* 0x000fe20000300000 */
.L_x_12:
[----:B------:R-:W0:Y:S01]  /*0b20*/  S2UR UR5, SR_CgaCtaId ;  /* 0x00000000000579c3 */ /* 0x000e220000008800 */
[----:B------:R-:W-:Y:S01]  /*0b30*/  SHF.L.U32 R4, RZ, 0x1f, RZ ;  /* 0x0000001fff047819 */ /* 0x000fe200000006ff */
[----:B------:R-:W-:Y:S02]  /*0b40*/  UMOV UR4, 0x400 ;  /* 0x0000040000047882 */ /* 0x000fe40000000000 */
[----:B0-----:R-:W-:-:S12]  /*0b50*/  ULEA UR4, UR5, UR4, 0x18 ;  /* 0x0000000405047291 */ /* 0x001fd8000f8ec03f */
.L_x_13:
[----:B0-----:R-:W-:-:S04]  /*0b60*/  IMAD.U32 R5, RZ, RZ, UR4 ;  /* 0x00000004ff057e24 */ /* 0x001fc8000f8e00ff */
[----:B------:R0:W1:Y:S03]  /*0b70*/  SYNCS.PHASECHK.TRANS64.TRYWAIT P1, [R5+URZ+0x36000], R4 ;  /* 0x03600004050075a7 */ /* 0x000066000802017f */
[----:B-1----:R-:W-:Y:S05]  /*0b80*/  @!P1 NANOSLEEP.SYNCS 0x989680 ;  /* 0x009896800000995d */ /* 0x002fea0003900000 */
[----:B------:R-:W1:Y:S02]  /*0b90*/  @!P1 SYNCS.PHASECHK.TRANS64 P1, [R5+URZ+0x36000], R4 ;  /* 0x03600004050095a7 */ /* 0x000e64000802007f */
[----:B-1----:R-:W-:Y:S05]  /*0ba0*/  @!P1 BRA `(.L_x_13) ;  /* 0xfffffffc00ec9947 */ /* 0x002fea000383ffff */
[----:B------:R-:W-:Y:S01]  /*0bb0*/  UIADD3 UR5, UR4, 0x24000, URZ ;  /* 0x0002400004057890 */ /* 0x000fe2000fffe03f */
[----:B------:R-:W-:Y:S01]  /*0bc0*/  WARPGROUP.ARRIVE ;  /* 0x00000000000079c5 */ /* 0x000fe20000000000 */
[----:B------:R-:W-:Y:S02]  /*0bd0*/  USHF.R.U32.HI UR4, URZ, 0x4, UR4 ;  /* 0x000000043f047899 */ /* 0x000fe40008011604 */
[----:B------:R-:W-:Y:S02]  /*0be0*/  USHF.R.U32.HI UR5, URZ, 0x4, UR5 ;  /* 0x000000043f057899 */ /* 0x000fe40008011605 */
[----:B------:R-:W-:Y:S02]  /*0bf0*/  ULOP3.LUT UR4, UR4, 0x3fff, URZ, 0xc0, !UPT ;  /* 0x00003fff04047892 */ /* 0x000fe4000f8ec03f */
[----:B------:R-:W-:Y:S02]  /*0c00*/  ULOP3.LUT UR5, UR5, 0x3fff, URZ, 0xc0, !UPT ;  /* 0x00003fff05057892 */ /* 0x000fe4000f8ec03f */
[----:B------:R-:W-:-:S02]  /*0c10*/  ULOP3.LUT UR9, UR4, 0x10000, URZ, 0xfc, !UPT ;  /* 0x0001000004097892 */ /* 0x000fc4000f8efc3f */
[----:B------:R-:W-:Y:S02]  /*0c20*/  ULOP3.LUT UR10, UR5, 0x10000, URZ, 0xfc, !UPT ;  /* 0x00010000050a7892 */ /* 0x000fe4000f8efc3f */
[----:B------:R-:W-:Y:S01]  /*0c30*/  UIADD3 UR8, UR9, 0x100, URZ ;  /* 0x0000010009087890 */ /* 0x000fe2000fffe03f */
[----:B------:R-:W-:Y:S02]  /*0c40*/  UMOV UR5, 0x80000020 ;  /* 0x8000002000057882 */ /* 0x000fe40000000000 */
[----:B------:R-:W-:Y:S01]  /*0c50*/  UMOV UR4, UR9 ;  /* 0x0000000900047c82 */ /* 0x000fe20008000000 */
[----:B------:R-:W-:Y:S01]  /*0c60*/  UMOV UR7, 0x80000020 ;  /* 0x8000002000077882 */ /* 0x000fe20000000000 */
[----:B------:R-:W-:Y:S02]  /*0c70*/  UMOV UR6, UR10 ;  /* 0x0000000a00067c82 */ /* 0x000fe40008000000 */
[----:B------:R-:W-:Y:S01]  /*0c80*/  HGMMA.64x64x16.F32 R56, gdesc[UR4], RZ, !UPT ;  /* 0x00e00000043879f0 */ /* 0x000fe2000c7008ff */
[----:B------:R-:W-:Y:S01]  /*0c90*/  UMOV UR4, UR8 ;  /* 0x0000000800047c82 */ /* 0x000fe20008000000 */
[----:B------:R-:W-:Y:S01]  /*0ca0*/  UMOV UR5, 0x80000020 ;  /* 0x8000002000057882 */ /* 0x000fe20000000000 */
[----:B------:R-:W-:Y:S01]  /*0cb0*/  UIADD3 UR8, UR9, 0x102, URZ ;  /* 0x0000010209087890 */ /* 0x000fe2000fffe03f */
[----:B------:R-:W-:Y:S01]  /*0cc0*/  HGMMA.64x64x16.F32 R24, gdesc[UR4], RZ, !UPT ;  /* 0x00e00000041879f0 */ /* 0x000fe2000c7008ff */
[----:B------:R-:W-:-:S02]  /*0cd0*/  UIADD3 UR4, UR9, 0x2, URZ ;  /* 0x0000000209047890 */ /* 0x000fc4000fffe03f */
[----:B------:R-:W-:Y:S01]  /*0ce0*/  UIADD3 UR6, UR10, 0x2, URZ ;  /* 0x000000020a067890 */ /* 0x000fe2000fffe03f */
[----:B------:R-:W-:Y:S01]  /*0cf0*/  UMOV UR5, 0x80000020 ;  /* 0x8000002000057882 */ /* 0x000fe20000000000 */
[----:B------:R-:W-:-:S07]  /*0d00*/  UMOV UR7, 0x80000020 ;  /* 0x8000002000077882 */ /* 0x000fce0000000000 */
[----:B------:R-:W-:Y:S01]  /*0d10*/  HGMMA.64x64x16.F32 R56, gdesc[UR4], R56 ;  /* 0x00e00000043879f0 */ /* 0x000fe20008700838 */
[----:B------:R-:W-:Y:S01]  /*0d20*/  UMOV UR4, UR8 ;  /* 0x0000000800047c82 */ /* 0x000fe20008000000 */
[----:B------:R-:W-:Y:S02]  /*0d30*/  UMOV UR5, 0x80000020 ;  /* 0x8000002000057882 */ /* 0x000fe40000000000 */
[----:B------:R-:W-:Y:S01]  /*0d40*/  HGMMA.64x64x16.F32 R24, gdesc[UR4], R24, gsb0 ;  /* 0x00e00000041879f0 */ /* 0x000fe20008000818 */
[----:B------:R-:W-:-:S05]  /*0d50*/  UMOV UR4, 0x1 ;  /* 0x0000000100047882 */ /* 0x000fca0000000000 */
.L_x_11:
[----:B0-2---:R-:W-:-:S05]  /*0d60*/  VIMNMX R4, R3, 0x1, PT ;  /* 0x0000000103047848 */ /* 0x005fca0003fe0100 */
[----:B------:R-:W-:-:S05]  /*0d70*/  IMAD.IADD R3, R3, 0x1, -R4 ;  /* 0x0000000103037824 */ /* 0x000fca00078e0a04 */
[----:B------:R-:W-:-:S13]  /*0d80*/  ISETP.GE.AND P1, PT, R3, 0x1, PT ;  /* 0x000000010300780c */ /* 0x000fda0003f26270 */
[----:B------:R-:W-:Y:S05]  /*0d90*/  @!P1 BRA `(.L_x_14) ;  /* 0x0000000400109947 */ /* 0x000fea0003800000 */
[----:B------:R-:W0:Y:S01]  /*0da0*/  S2UR UR6, SR_CgaCtaId ;  /* 0x00000000000679c3 */ /* 0x000e220000008800 */
[----:B------:R-:W-:Y:S01]  /*0db0*/  UMOV UR5, 0x400 ;  /* 0x0000040000057882 */ /* 0x000fe20000000000 */
[----:B------:R-:W-:Y:S01]  /*0dc0*/  LOP3.LUT R8, R2, 0x1, RZ, 0xfc, !PT ;  /* 0x0000000102087812 */ /* 0x000fe200078efcff */
[----:B------:R-:W-:Y:S01]  /*0dd0*/  IMAD.MOV.U32 R7, RZ, RZ, RZ ;  /* 0x000000ffff077224 */ /* 0x000fe200078e00ff */
[----:B------:R-:W-:Y:S01]  /*0de0*/  UISETP.NE.U32.AND UP0, UPT, UR4, URZ, UPT ;  /* 0x0000003f0400728c */ /* 0x000fe2000bf05070 */
[----:B------:R-:W-:Y:S01]  /*0df0*/  IMAD.MOV.U32 R4, RZ, RZ, R3 ;  /* 0x000000ffff047224 */ /* 0x000fe200078e0003 */
[----:B0-----:R-:W-:-:S04]  /*0e00*/  ULEA UR15, UR6, UR5, 0x18 ;  /* 0x00000005060f7291 */ /* 0x001fc8000f8ec03f */
[----:B------:R-:W-:Y:S02]  /*0e10*/  UIADD3 UR6, UR15, 0x24000, URZ ;  /* 0x000240000f067890 */ /* 0x000fe4000fffe03f */
[----:B------:R-:W-:Y:S02]  /*0e20*/  USHF.R.U32.HI UR5, URZ, 0x4, UR15 ;  /* 0x000000043f057899 */ /* 0x000fe4000801160f */
[----:B------:R-:W-:Y:S02]  /*0e30*/  USHF.R.U32.HI UR6, URZ, 0x4, UR6 ;  /* 0x000000043f067899 */ /* 0x000fe40008011606 */
[----:B------:R-:W-:Y:S02]  /*0e40*/  ULOP3.LUT UR5, UR5, 0x3fff, URZ, 0xc0, !UPT ;  /* 0x00003fff05057892 */ /* 0x000fe4000f8ec03f */
[----:B------:R-:W-:Y:S02]  /*0e50*/  ULOP3.LUT UR6, UR6, 0x3fff, URZ, 0xc0, !UPT ;  /* 0x00003fff06067892 */ /* 0x000fe4000f8ec03f */
[----:B------:R-:W-:-:S02]  /*0e60*/  ULOP3.LUT UR16, UR5, 0x10000, URZ, 0xfc, !UPT ;  /* 0x0001000005107892 */ /* 0x000fc4000f8efc3f */
[----:B------:R-:W-:Y:S01]  /*0e70*/  ULOP3.LUT UR17, UR6, 0x10000, URZ, 0xfc, !UPT ;  /* 0x0001000006117892 */ /* 0x000fe2000f8efc3f */
[----:B------:R-:W-:-:S11]  /*0e80*/  UMOV UR5, URZ ;  /* 0x0000003f00057c82 */ /* 0x000fd60008000000 */
.L_x_19:
[----:B------:R-:W-:-:S13]  /*0e90*/  ISETP.NE.AND P2, PT, R8, 0x3, PT ;  /* 0x000000030800780c */ /* 0x000fda0003f45270 */
[----:B0-----:R-:W-:Y:S05]  /*0ea0*/  @!P2 BRA `(.L_x_15) ;  /* 0x000000000004a947 */ /* 0x001fea0003800000 */
[----:B------:R-:W-:Y:S01]  /*0eb0*/  BPT.TRAP 0x1 ;  /* 0x000000040000795c */ /* 0x000fe20000300000 */
.L_x_15:
[----:B------:R-:W-:Y:S01]  /*0ec0*/  SHF.L.U32 R5, R7, 0x1f, RZ ;  /* 0x0000001f07057819 */ /* 0x000fe200000006ff */
[----:B------:R-:W-:-:S12]  /*0ed0*/  ULEA UR6, UR4, UR15, 0x3 ;  /* 0x0000000f04067291 */ /* 0x000fd8000f8e183f */
.L_x_16:
[----:B0-----:R-:W-:-:S04]  /*0ee0*/  IMAD.U32 R6, RZ, RZ, UR6 ;  /* 0x00000006ff067e24 */ /* 0x001fc8000f8e00ff */
[----:B------:R0:W1:Y:S03]  /*0ef0*/  SYNCS.PHASECHK.TRANS64.TRYWAIT P1, [R6+URZ+0x36000], R5 ;  /* 0x03600005060075a7 */ /* 0x000066000802017f */
[----:B-1----:R-:W-:Y:S05]  /*0f00*/  @!P1 NANOSLEEP.SYNCS 0x989680 ;  /* 0x009896800000995d */ /* 0x002fea0003900000 */
[----:B------:R-:W1:Y:S02]  /*0f10*/  @!P1 SYNCS.PHASECHK.TRANS64 P1, [R6+URZ+0x36000], R5 ;  /* 0x03600005060095a7 */ /* 0x000e64000802007f */
[----:B-1----:R-:W-:Y:S05]  /*0f20*/  @!P1 BRA `(.L_x_16) ;  /* 0xfffffffc00ec9947 */ /* 0x002fea000383ffff */
[----:B------:R-:W-:Y:S01]  /*0f30*/  ULEA UR7, UR4, UR16, 0x9 ;  /* 0x0000001004077291 */ /* 0x000fe2000f8e483f */
[----:B------:R-:W-:Y:S01]  /*0f40*/  WARPGROUP.ARRIVE ;  /* 0x00000000000079c5 */ /* 0x000fe20000000000 */
[----:B------:R-:W-:Y:S02]  /*0f50*/  ULEA UR6, UR4, UR17, 0x8 ;  /* 0x0000001104067291 */ /* 0x000fe4000f8e403f */
[----:B------:R-:W-:Y:S01]  /*0f60*/  UIADD3 UR14, UR7, 0x100, URZ ;  /* 0x00000100070e7890 */ /* 0x000fe2000fffe03f */
[----:B------:R-:W-:Y:S02]  /*0f70*/  UMOV UR11, 0x80000020 ;  /* 0x80000020000b7882 */ /* 0x000fe40000000000 */
[----:B------:R-:W-:Y:S01]  /*0f80*/  UMOV UR8, UR7 ;  /* 0x0000000700087c82 */ /* 0x000fe20008000000 */
[----:B------:R-:W-:Y:S01]  /*0f90*/  UMOV UR9, 0x80000020 ;  /* 0x8000002000097882 */ /* 0x000fe20000000000 */
[----:B------:R-:W-:Y:S02]  /*0fa0*/  UMOV UR10, UR6 ;  /* 0x00000006000a7c82 */ /* 0x000fe40008000000 */
[----:B------:R-:W-:Y:S01]  /*0fb0*/  HGMMA.64x64x16.F32 R56, gdesc[UR8], R56, UP0 ;  /* 0x00e00000083879f0 */ /* 0x000fe2000bf00838 */
[----:B------:R-:W-:Y:S01]  /*0fc0*/  UMOV UR8, UR14 ;  /* 0x0000000e00087c82 */ /* 0x000fe20008000000 */
[----:B------:R-:W-:-:S02]  /*0fd0*/  UMOV UR9, 0x80000020 ;  /* 0x8000002000097882 */ /* 0x000fc40000000000 */
[----:B------:R-:W-:Y:S01]  /*0fe0*/  HGMMA.64x64x16.F32 R24, gdesc[UR8], R24, UP0 ;  /* 0x00e00000081879f0 */ /* 0x000fe2000bf00818 */
[----:B------:R-:W-:Y:S02]  /*0ff0*/  UIADD3 UR10, UR6, 0x2, URZ ;  /* 0x00000002060a7890 */ /* 0x000fe4000fffe03f */
[----:B------:R-:W-:Y:S02]  /*1000*/  UIADD3 UR8, UR7, 0x2, URZ ;  /* 0x0000000207087890 */ /* 0x000fe4000fffe03f */
[----:B------:R-:W-:Y:S01]  /*1010*/  UIADD3 UR7, UR7, 0x102, URZ ;  /* 0x0000010207077890 */ /* 0x000fe2000fffe03f */
[----:B------:R-:W-:Y:S01]  /*1020*/  UMOV UR11, 0x80000020 ;  /* 0x80000020000b7882 */ /* 0x000fe20000000000 */
[----:B------:R-:W-:-:S05]  /*1030*/  UMOV UR9, 0x80000020 ;  /* 0x8000002000097882 */ /* 0x000fca0000000000 */
[----:B------:R-:W-:Y:S01]  /*1040*/  HGMMA.64x64x16.F32 R56, gdesc[UR8], R56 ;  /* 0x00e00000083879f0 */ /* 0x000fe20008700838 */
[----:B------:R-:W-:Y:S01]  /*1050*/  UMOV UR8, UR7 ;  /* 0x0000000700087c82 */ /* 0x000fe20008000000 */
[----:B------:R-:W-:Y:S02]  /*1060*/  UMOV UR9, 0x80000020 ;  /* 0x8000002000097882 */ /* 0x000fe40000000000 */
[----:B------:R-:W-:Y:S03]  /*1070*/  HGMMA.64x64x16.F32 R24, gdesc[UR8], R24, gsb0 ;  /* 0x00e00000081879f0 */ /* 0x000fe60008000818 */
[----:B------:R-:W-:Y:S02]  /*1080*/  WARPGROUP.DEPBAR.LE gsb0, 0x1 ;  /* 0x00008000000079c5 */ /* 0x000fe40000010100 */
[----:B------:R-:W-:Y:S05]  /*1090*/  @!P2 BRA `(.L_x_17) ;  /* 0x000000000004a947 */ /* 0x000fea0003800000 */
[----:B------:R-:W-:Y:S01]  /*10a0*/  BPT.TRAP 0x1 ;  /* 0x000000040000795c */ /* 0x000fe20000300000 */
.L_x_17:
[----:B------:R-:W-:Y:S01]  /*10b0*/  ULEA UR6, UR5, UR15, 0x3 ;  /* 0x0000000f05067291 */ /* 0x000fe2000f8e183f */
[----:B------:R-:W-:-:S03]  /*10c0*/  ISETP.GT.U32.AND P1, PT, R2, 0x1, PT ;  /* 0x000000010200780c */ /* 0x000fc60003f24070 */
[----:B------:R-:W-:-:S04]  /*10d0*/  UIADD3 UR6, UR6, 0x36090, URZ ;  /* 0x0003609006067890 */ /* 0x000fc8000fffe03f */
[----:B------:R-:W-:-:S09]  /*10e0*/  UPRMT UR6, URZ, 0x654, UR6 ;  /* 0x000006543f067896 */ /* 0x000fd20008000006 */
[----:B------:R-:W-:Y:S01]  /*10f0*/  SYNCS.ARRIVE.TRANS64.RED.A1T0 RZ, [UR6], RZ ;  /* 0x000000ffffff79a7 */ /* 0x000fe20008100406 */
[----:B------:R-:W-:Y:S05]  /*1100*/  @P1 BRA `(.L_x_18) ;  /* 0x0000000000041947 */ /* 0x000fea0003800000 */
[----:B------:R-:W-:Y:S01]  /*1110*/  BPT.TRAP 0x1 ;  /* 0x000000040000795c */ /* 0x000fe20000300000 */
.L_x_18:
[----:B------:R-:W-:Y:S01]  /*1120*/  UIADD3 UR4, UR4, 0x1, URZ ;  /* 0x0000000104047890 */ /* 0x000fe2000fffe03f */
[C---:B------:R-:W-:Y:S01]  /*1130*/  ISETP.GT.AND P1, PT, R4.reuse, 0x1, PT ;  /* 0x000000010400780c */ /* 0x040fe20003f24270 */
[----:B------:R-:W-:Y:S01]  /*1140*/  UIADD3 UR5, UR5, 0x1, URZ ;  /* 0x0000000105057890 */ /* 0x000fe2000fffe03f */
[----:B------:R-:W-:Y:S01]  /*1150*/  VIADD R4, R4, 0xffffffff ;  /* 0xffffffff04047836 */ /* 0x000fe20000000000 */
[----:B------:R-:W-:Y:S02]  /*1160*/  UISETP.NE.AND UP0, UPT, UR4, 0x12, UPT ;  /* 0x000000120400788c */ /* 0x000fe4000bf05270 */
[----:B------:R-:W-:Y:S02]  /*1170*/  UISETP.NE.AND UP1, UPT, UR5, 0x12, UPT ;  /* 0x000000120500788c */ /* 0x000fe4000bf25270 */
[----:B------:R-:W-:Y:S02]  /*1180*/  USEL UR6, URZ, 0x1, UP0 ;  /* 0x000000013f067887 */ /* 0x000fe40008000000 */
[----:B------:R-:W-:-:S02]  /*1190*/  USEL UR4, UR4, URZ, UP0 ;  /* 0x0000003f04047287 */ /* 0x000fc40008000000 */
[----:B------:R-:W-:Y:S02]  /*11a0*/  USEL UR5, UR5, URZ, UP1 ;  /* 0x0000003f05057287 */ /* 0x000fe40008800000 */
[----:B------:R-:W-:Y:S01]  /*11b0*/  UPLOP3.LUT UP0, UPT, UPT, UPT, UPT, 0x80, 0x0 ;  /* 0x000000000000789c */ /* 0x000fe20003f0f070 */
[----:B------:R-:W-:Y:S01]  /*11c0*/  LOP3.LUT R7, R7, UR6, RZ, 0x3c, !PT ;  /* 0x0000000607077c12 */ /* 0x000fe2000f8e3cff */
[----:B------:R-:W-:Y:S09]  /*11d0*/  @P1 BRA `(.L_x_19) ;  /* 0xfffffffc002c1947 */ /* 0x000ff2000383ffff */
.L_x_14:
[----:B------:R-:W-:Y:S02]  /*11e0*/  WARPGROUP.DEPBAR.LE gsb0, 0x0 ;  /* 0x00008000000079c5 */ /* 0x000fe40000010000 */
[----:B------:R-:W-:Y:S05]  /*11f0*/  @!P0 BRA `(.L_x_20) ;  /* 0x0000000000448947 */ /* 0x000fea0003800000 */
[----:B------:R-:W-:-:S04]  /*1200*/  LOP3.LUT R4, R2, 0x1, RZ, 0xfc, !PT ;  /* 0x0000000102047812 */ /* 0x000fc800078efcff */
[----:B------:R-:W-:-:S13]  /*1210*/  ISETP.NE.AND P0, PT, R4, 0x3, PT ;  /* 0x000000030400780c */ /* 0x000fda0003f05270 */
[----:B------:R-:W-:Y:S05]  /*1220*/  @!P0 BRA `(.L_x_21) ;  /* 0x0000000000048947 */ /* 0x000fea0003800000 */
[----:B------:R-:W-:Y:S01]  /*1230*/  BPT.TRAP 0x1 ;  /* 0x000000040000795c */ /* 0x000fe20000300000 */
.L_x_21:
[----:B0-----:R-:W0:Y:S01]  /*1240*/  S2R R6, SR_CgaCtaId ;  /* 0x0000000000067919 */ /* 0x001e220000008800 */
[----:B------:R-:W-:Y:S01]  /*1250*/  IMAD.WIDE.U32 R4, R3, 0x38e38e39, RZ ;  /* 0x38e38e3903047825 */ /* 0x000fe200078e00ff */
[----:B------:R-:W-:-:S04]  /*1260*/  ISETP.GT.U32.AND P0, PT, R2, 0x1, PT ;  /* 0x000000010200780c */ /* 0x000fc80003f04070 */
[----:B------:R-:W-:Y:S02]  /*1270*/  SHF.R.U32.HI R4, RZ, 0x2, R5 ;  /* 0x00000002ff047819 */ /* 0x000fe40000011605 */
[----:B------:R-:W-:-:S03]  /*1280*/  MOV R5, 0x400 ;  /* 0x0000040000057802 */ /* 0x000fc60000000f00 */
[----:B------:R-:W-:Y:S01]  /*1290*/  IMAD R3, R4, -0x12, R3 ;  /* 0xffffffee04037824 */ /* 0x000fe200078e0203 */
[----:B0-----:R-:W-:-:S05]  /*12a0*/  LEA R6, R6, R5, 0x18 ;  /* 0x0000000506067211 */ /* 0x001fca00078ec0ff */
[----:B------:R-:W-:-:S04]  /*12b0*/  IMAD R3, R3, 0x8, R6 ;  /* 0x0000000803037824 */ /* 0x000fc800078e0206 */
[----:B------:R-:W-:-:S05]  /*12c0*/  VIADD R3, R3, 0x36090 ;  /* 0x0003609003037836 */ /* 0x000fca0000000000 */
[----:B------:R-:W-:-:S04]  /*12d0*/  PRMT R3, RZ, 0x654, R3 ;  /* 0x00000654ff037816 */ /* 0x000fc80000000003 */
[----:B------:R1:W-:Y:S01]  /*12e0*/  SYNCS.ARRIVE.TRANS64.RED.A1T0 RZ, [R3+URZ], RZ ;  /* 0x000000ff03ff79a7 */ /* 0x0003e2000810043f */
[----:B------:R-:W-:Y:S05]  /*12f0*/  @P0 BRA `(.L_x_20) ;  /* 0x0000000000040947 */ /* 0x000fea0003800000 */
[----:B------:R-:W-:Y:S01]  /*1300*/  BPT.TRAP 0x1 ;  /* 0x000000040000795c */ /* 0x000fe20000300000 */
.L_x_20:
[----:B-1----:R-:W1:Y:S01]  /*1310*/  S2R R3, SR_TID.X ;  /* 0x0000000000037919 */ /* 0x002e620000002100 */
[----:B------:R-:W-:Y:S01]  /*1320*/  ULDC.64 UR4, c[0x0][0x280] ;  /* 0x0000a00000047ab9 */ /* 0x000fe20000000a00 */
[----:B0-----:R-:W0:Y:S01]  /*1330*/  S2R R5, SR_CTAID.Y ;  /* 0x0000000000057919 */ /* 0x001e220000002600 */
[----:B------:R-:W2:Y:S01]  /*1340*/  S2R R13, SR_CTAID.X ;  /* 0x00000000000d7919 */ /* 0x000ea20000002500 */
[----:B-1----:R-:W-:-:S04]  /*1350*/  SHF.R.S32.HI R2, RZ, 0x1f, R3 ;  /* 0x0000001fff027819 */ /* 0x002fc80000011403 */
[----:B------:R-:W-:Y:S01]  /*1360*/  LEA.HI R2, R2, R3, RZ, 0x7 ;  /* 0x0000000302027211 */ /* 0x000fe200078f38ff */
[----:B0-----:R-:W-:-:S03]  /*1370*/  IMAD.SHL.U32 R5, R5, 0x40, RZ ;  /* 0x0000004005057824 */ /* 0x001fc600078e00ff */
[----:B------:R-:W-:Y:S01]  /*1380*/  LOP3.LUT R2, R2, 0xffffff80, RZ, 0xc0, !PT ;  /* 0xffffff8002027812 */ /* 0x000fe200078ec0ff */
[----:B--2---:R-:W-:Y:S01]  /*1390*/  IMAD.SHL.U32 R8, R13, 0x80, RZ ;  /* 0x000000800d087824 */ /* 0x004fe200078e00ff */
[----:B------:R-:W-:-:S03]  /*13a0*/  ISETP.GE.AND P0, PT, R5, UR5, PT ;  /* 0x0000000505007c0c */ /* 0x000fc6000bf06270 */
[----:B------:R-:W-:Y:S01]  /*13b0*/  IMAD.IADD R4, R3, 0x1, -R2 ;  /* 0x0000000103047824 */ /* 0x000fe200078e0a02 */
[----:B------:R-:W-:-:S04]  /*13c0*/  ISETP.GE.OR P0, PT, R8, UR4, P0 ;  /* 0x0000000408007c0c */ /* 0x000fc80008706670 */
[----:B------:R-:W-:-:S04]  /*13d0*/  SHF.R.S32.HI R7, RZ, 0x1f, R4 ;  /* 0x0000001fff077819 */ /* 0x000fc80000011404 */
[----:B------:R-:W-:-:S04]  /*13e0*/  LEA.HI R2, R7, R4, RZ, 0x2 ;  /* 0x0000000407027211 */ /* 0x000fc800078f10ff */
[--C-:B------:R-:W-:Y:S02]  /*13f0*/  SHF.R.S32.HI R16, RZ, 0x2, R2.reuse ;  /* 0x00000002ff107819 */ /* 0x100fe40000011402 */
[----:B------:R-:W-:-:S04]  /*1400*/  SHF.R.S32.HI R3, RZ, 0x1f, R2 ;  /* 0x0000001fff037819 */ /* 0x000fc80000011402 */
[----:B------:R-:W-:-:S04]  /*1410*/  LEA.HI R3, R3, R16, RZ, 0x3 ;  /* 0x0000001003037211 */ /* 0x000fc800078f18ff */
[----:B------:R-:W-:Y:S01]  /*1420*/  LOP3.LUT R17, R3, 0xfffffff8, RZ, 0xc0, !PT ;  /* 0xfffffff803117812 */ /* 0x000fe200078ec0ff */
[----:B------:R-:W-:Y:S06]  /*1430*/  @P0 EXIT ;  /* 0x000000000000094d */ /* 0x000fec0003800000 */
[----:B------:R-:W-:Y:S01]  /*1440*/  LOP3.LUT R9, R2, 0x7ffffffc, RZ, 0xc0, !PT ;  /* 0x7ffffffc02097812 */ /* 0x000fe200078ec0ff */
[----:B------:R-:W-:Y:S01]  /*1450*/  IMAD.IADD R16, R16, 0x1, -R17 ;  /* 0x0000000110107824 */ /* 0x000fe200078e0a11 */
[----:B------:R-:W0:Y:S01]  /*1460*/  LDC.64 R2, c[0x0][0x658] ;  /* 0x00019600ff027b82 */ /* 0x000e220000000a00 */
[----:B------:R-:W-:Y:S02]  /*1470*/  LEA.HI R7, R7, R4, RZ, 0x5 ;  /* 0x0000000407077211 */ /* 0x000fe400078f28ff */
[----:B------:R-:W-:Y:S01]  /*1480*/  IMAD.IADD R9, R4, 0x1, -R9 ;  /* 0x0000000104097824 */ /* 0x000fe200078e0a09 */
[--C-:B------:R-:W-:Y:S02]  /*1490*/  SHF.R.S32.HI R17, RZ, 0x1f, R16.reuse ;  /* 0x0000001fff117819 */ /* 0x100fe40000011410 */
[----:B------:R-:W-:Y:S01]  /*14a0*/  SHF.R.S32.HI R11, RZ, 0x5, R7 ;  /* 0x00000005ff0b7819 */ /* 0x000fe20000011407 */
[----:B------:R-:W-:Y:S01]  /*14b0*/  IMAD.SHL.U32 R4, R9, 0x2, RZ ;  /* 0x0000000209047824 */ /* 0x000fe200078e00ff */
[----:B---3-5:R-:W-:Y:S01]  /*14c0*/  FSETP.NEU.AND P1, PT, R14, RZ, PT ;  /* 0x000000ff0e00720b */ /* 0x028fe20003f2d000 */
[----:B------:R-:W-:-:S03]  /*14d0*/  IMAD.WIDE R6, R13, 0x80, R16 ;  /* 0x000000800d067825 */ /* 0x000fc600078e0210 */
[----:B------:R-:W-:Y:S01]  /*14e0*/  SHF.R.S32.HI R10, RZ, 0x1f, R4 ;  /* 0x0000001fff0a7819 */ /* 0x000fe20000011404 */
[----:B------:R-:W-:Y:S01]  /*14f0*/  IMAD R13, R11, -0x10, -R8 ;  /* 0xfffffff00b0d7824 */ /* 0x000fe200078e0a08 */
[----:B------:R-:W-:Y:S01]  /*1500*/  IADD3 R8, P0, R5, R4, RZ ;  /* 0x0000000405087210 */ /* 0x000fe20007f1e0ff */
[----:B------:R-:W-:Y:S01]  /*1510*/  IMAD.WIDE R6, R11, 0x10, R6 ;  /* 0x000000100b067825 */ /* 0x000fe200078e0206 */
[----:B----4-:R-:W-:Y:S02]  /*1520*/  IADD3 R15, -R4, UR5, -R5 ;  /* 0x00000005040f7c10 */ /* 0x010fe4000fffe905 */
[----:B------:R-:W-:Y:S02]  /*1530*/  LEA.HI.X.SX32 R9, R5, R10, 0x1, P0 ;  /* 0x0000000a05097211 */ /* 0x000fe400000f0eff */
[----:B------:R-:W-:Y:S02]  /*1540*/  IADD3 R16, R13, UR4, -R16 ;  /* 0x000000040d107c10 */ /* 0x000fe4000fffe810 */
[----:B------:R-:W-:Y:S01]  /*1550*/  ISETP.GT.AND P4, PT, R15, RZ, PT ;  /* 0x000000ff0f00720c */ /* 0x000fe20003f84270 */
[-C--:B0-----:R-:W-:Y:S01]  /*1560*/  IMAD R4, R7, R2.reuse, RZ ;  /* 0x0000000207047224 */ /* 0x081fe200078e02ff */
[----:B------:R-:W-:Y:S01]  /*1570*/  SHF.L.U64.HI R19, R2, 0x3, R3 ;  /* 0x0000000302137819 */ /* 0x000fe20000010203 */
[----:B------:R-:W-:Y:S01]  /*1580*/  IMAD.WIDE.U32 R10, R6, R2, R8 ;  /* 0x00000002060a7225 */ /* 0x000fe200078e0008 */
[----:B------:R-:W-:-:S02]  /*1590*/  P2R R5, PR, RZ, 0x10 ;  /* 0x00000010ff057803 */ /* 0x000fc40000000000 */
[----:B------:R-:W-:Y:S01]  /*15a0*/  ISETP.GT.AND P0, PT, R16, RZ, P4 ;  /* 0x000000ff1000720c */ /* 0x000fe20002704270 */
[----:B------:R-:W-:Y:S01]  /*15b0*/  IMAD R13, R6, R3, R4 ;  /* 0x00000003060d7224 */ /* 0x000fe200078e0204 */
[C---:B------:R-:W-:Y:S01]  /*15c0*/  SHF.L.U64.HI R18, R2.reuse, 0x6, R3 ;  /* 0x0000000602127819 */ /* 0x040fe20000010203 */
[C---:B------:R-:W-:Y:S02]  /*15d0*/  IMAD.SHL.U32 R20, R2.reuse, 0x8, RZ ;  /* 0x0000000802147824 */ /* 0x040fe400078e00ff */
[----:B------:R-:W-:Y:S02]  /*15e0*/  IMAD.SHL.U32 R17, R2, 0x40, RZ ;  /* 0x0000004002117824 */ /* 0x000fe400078e00ff */
[----:B------:R-:W-:Y:S01]  /*15f0*/  IMAD.IADD R13, R11, 0x1, R13 ;  /* 0x000000010b0d7824 */ /* 0x000fe200078e020d */
[----:B------:R-:W-:Y:S06]  /*1600*/  @!P1 BRA `(.L_x_22) ;  /* 0x00000030008c9947 */ /* 0x000fec0003800000 */
[----:B------:R-:W-:Y:S01]  /*1610*/  ULDC.64 UR6, c[0x0][0x630] ;  /* 0x00018c0000067ab9 */ /* 0x000fe20000000a00 */
[----:B------:R-:W-:Y:S01]  /*1620*/  ULDC.64 UR8, c[0x0][0x628] ;  /* 0x00018a0000087ab9 */ /* 0x000fe20000000a00 */
[----:B------:R-:W-:Y:S01]  /*1630*/  IMAD R21, R7, UR6, RZ ;  /* 0x0000000607157c24 */ /* 0x000fe2000f8e02ff */
[----:B------:R-:W-:Y:S01]  /*1640*/  ULDC.64 UR4, c[0x0][0x650] ;  /* 0x0001940000047ab9 */ /* 0x000fe20000000a00 */
[----:B------:R-:W-:-:S04]  /*1650*/  IMAD.WIDE.U32 R2, R6, UR6, R8 ;  /* 0x0000000606027c25 */ /* 0x000fc8000f8e0008 */
[----:B------:R-:W-:Y:S01]  /*1660*/  IMAD R21, R6, UR7, R21 ;  /* 0x0000000706157c24 */ /* 0x000fe2000f8e0215 */
[----:B------:R-:W-:-:S03]  /*1670*/  LEA R4, P1, R2, UR8, 0x1 ;  /* 0x0000000802047c11 */ /* 0x000fc6000f8208ff */
[----:B------:R-:W-:-:S05]  /*1680*/  IMAD.IADD R3, R3, 0x1, R21 ;  /* 0x0000000103037824 */ /* 0x000fca00078e0215 */
[----:B------:R-:W-:-:S05]  /*1690*/  LEA.HI.X R5, R2, UR9, R3, 0x1, P1 ;  /* 0x0000000902057c11 */ /* 0x000fca00088f0c03 */
[----:B------:R-:W2:Y:S01]  /*16a0*/  @P0 LDG.E.LTC128B.U16 R22, desc[UR12][R4.64] ;  /* 0x0000000c04160981 */ /* 0x000ea2000c1e1520 */
[----:B------:R-:W-:Y:S01]  /*16b0*/  ISETP.GT.AND P3, PT, R15, 0x1, PT ;  /* 0x000000010f00780c */ /* 0x000fe20003f64270 */
[----:B------:R-:W-:Y:S01]  /*16c0*/  BSSY B0, `(.L_x_23) ;  /* 0x000000c000007945 */ /* 0x000fe20003800000 */
[----:B------:R-:W-:Y:S02]  /*16d0*/  LEA R2, P2, R10, UR4, 0x1 ;  /* 0x000000040a027c11 */ /* 0x000fe4000f8408ff */
[----:B------:R-:W-:Y:S01]  /*16e0*/  ISETP.GT.AND P1, PT, R16, RZ, P3 ;  /* 0x000000ff1000720c */ /* 0x000fe20001f24270 */
[----:B--2---:R-:W-:-:S05]  /*16f0*/  HADD2.F32 R3, -RZ, R22.H0_H0 ;  /* 0x20000016ff037230 */ /* 0x004fca0000004100 */
[----:B------:R-:W-:-:S04]  /*1700*/  FMUL R3, R3, R14 ;  /* 0x0000000e03037220 */ /* 0x000fc80000400000 */
[----:B------:R-:W-:-:S05]  /*1710*/  FFMA R3, R56, R0, R3 ;  /* 0x0000000038037223 */ /* 0x000fca0000000003 */
[----:B------:R-:W-:Y:S02]  /*1720*/  F2FP.F16.F32.PACK_AB R11, RZ, R3 ;  /* 0x00000003ff0b723e */ /* 0x000fe400000000ff */
[----:B------:R-:W-:Y:S02]  /*1730*/  P2R R3, PR, RZ, 0x8 ;  /* 0x00000008ff037803 */ /* 0x000fe40000000000 */
[----:B------:R-:W-:-:S05]  /*1740*/  LEA.HI.X R3, R10, UR5, R13, 0x1, P2 ;  /* 0x000000050a037c11 */ /* 0x000fca00090f0c0d */
[----:B------:R0:W-:Y:S01]  /*1750*/  @P0 STG.E.U16 desc[UR12][R2.64], R11 ;  /* 0x0000000b02000986 */ /* 0x0001e2000c10150c */
[----:B------:R-:W-:Y:S05]  /*1760*/  @!P1 BRA `(.L_x_24) ;  /* 0x0000000000049947 */ /* 0x000fea0003800000 */
[----:B------:R1:W5:Y:S02]  /*1770*/  LDG.E.LTC128B.U16 R22, desc[UR12][R4.64+0x2] ;  /* 0x0000020c04167981 */ /* 0x000364000c1e1520 */
.L_x_24:
[----:B------:R-:W-:Y:S05]  /*1780*/  BSYNC B0 ;  /* 0x0000000000007941 */ /* 0x000fea0003800000 */
.L_x_23:
[----:B------:R-:W-:Y:S01]  /*1790*/  USHF.L.U32 UR4, UR6, 0x3, URZ ;  /* 0x0000000306047899 */ /* 0x000fe2000800063f */
[----:B-----5:R-:W-:Y:S01]  /*17a0*/  HADD2.F32 R13, -RZ, R22.H0_H0 ;  /* 0x20000016ff0d7230 */ /* 0x020fe20000004100 */
[----:B------:R-:W-:Y:S01]  /*17b0*/  USHF.L.U64.HI UR5, UR6, 0x3, UR7 ;  /* 0x0000000306057899 */ /* 0x000fe20008010207 */
[----:B------:R-:W-:-:S03]  /*17c0*/  ISETP.GT.AND P0, PT, R16, 0x8, P4 ;  /* 0x000000081000780c */ /* 0x000fc60002704270 */
[----:B------:R-:W-:Y:S02]  /*17d0*/  IMAD.U32 R10, RZ, RZ, UR4 ;  /* 0x00000004ff0a7e24 */ /* 0x000fe4000f8e00ff */
[----:B------:R-:W-:Y:S01]  /*17e0*/  FMUL R56, R13, R14 ;  /* 0x0000000e0d387220 */ /* 0x000fe20000400000 */
[----:B0-----:R-:W-:-:S03]  /*17f0*/  IMAD.U32 R11, RZ, RZ, UR5 ;  /* 0x00000005ff0b7e24 */ /* 0x001fc6000f8e00ff */
[----:B------:R-:W-:Y:S01]  /*1800*/  FFMA R56, R57, R0, R56 ;  /* 0x0000000039387223 */ /* 0x000fe20000000038 */
[----:B------:R-:W-:-:S04]  /*1810*/  IMAD.WIDE.U32 R12, R6, UR6, R10 ;  /* 0x00000006060c7c25 */ /* 0x000fc8000f8e000a */
[----:B------:R-:W-:Y:S02]  /*1820*/  F2FP.F16.F32.PACK_AB R57, RZ, R56 ;  /* 0x00000038ff39723e */ /* 0x000fe400000000ff */
[----:B------:R-:W-:-:S03]  /*1830*/  IADD3 R23, P2, R8, R12, RZ ;  /* 0x0000000c08177210 */ /* 0x000fc60007f5e0ff */
[----:B------:R0:W-:Y:S01]  /*1840*/  @P1 STG.E.U16 desc[UR12][R2.64+0x2], R57 ;  /* 0x0000023902001986 */ /* 0x0001e2000c10150c */
[----:B------:R-:W-:Y:S02]  /*1850*/  IADD3.X R56, R9, R21, R13, P2, !PT ;  /* 0x0000001509387210 */ /* 0x000fe400017fe40d */
[----:B------:R-:W-:-:S04]  /*1860*/  LEA R12, P2, R23, UR8, 0x1 ;  /* 0x00000008170c7c11 */ /* 0x000fc8000f8408ff */
[----:B------:R-:W-:-:S05]  /*1870*/  LEA.HI.X R13, R23, UR9, R56, 0x1, P2 ;  /* 0x00000009170d7c11 */ /* 0x000fca00090f0c38 */
[----:B------:R-:W2:Y:S01]  /*1880*/  @P0 LDG.E.LTC128B.U16 R22, desc[UR12][R12.64] ;  /* 0x0000000c0c160981 */ /* 0x000ea2000c1e1520 */
[C---:B------:R-:W-:Y:S01]  /*1890*/  IMAD.SHL.U32 R23, R20.reuse, 0x2, RZ ;  /* 0x0000000214177824 */ /* 0x040fe200078e00ff */
[----:B------:R-:W-:Y:S01]  /*18a0*/  SHF.L.U64.HI R19, R20, 0x1, R19 ;  /* 0x0000000114137819 */ /* 0x000fe20000010213 */
[----:B------:R-:W-:Y:S01]  /*18b0*/  BSSY B0, `(.L_x_25) ;  /* 0x000000b000007945 */ /* 0x000fe20003800000 */
[----:B------:R-:W-:Y:S02]  /*18c0*/  ISETP.GT.AND P1, PT, R16, 0x8, P3 ;  /* 0x000000081000780c */ /* 0x000fe40001f24270 */
[----:B------:R-:W-:Y:S01]  /*18d0*/  IADD3 R20, P2, R23, R2, RZ ;  /* 0x0000000217147210 */ /* 0x000fe20007f5e0ff */
[----:B--2---:R-:W-:-:S05]  /*18e0*/  HADD2.F32 R21, -RZ, R22.H0_H0 ;  /* 0x20000016ff157230 */ /* 0x004fca0000004100 */
[----:B------:R-:W-:-:S04]  /*18f0*/  FMUL R21, R21, R14 ;  /* 0x0000000e15157220 */ /* 0x000fc80000400000 */
[----:B------:R-:W-:-:S05]  /*1900*/  FFMA R21, R58, R0, R21 ;  /* 0x000000003a157223 */ /* 0x000fca0000000015 */
[----:B------:R-:W-:Y:S01]  /*1910*/  F2FP.F16.F32.PACK_AB R56, RZ, R21 ;  /* 0x00000015ff38723e */ /* 0x000fe200000000ff */
[----:B------:R-:W-:-:S05]  /*1920*/  IMAD.X R21, R19, 0x1, R3, P2 ;  /* 0x0000000113157824 */ /* 0x000fca00010e0603 */
[----:B------:R0:W-:Y:S01]  /*1930*/  @P0 STG.E.U16 desc[UR12][R20.64], R56 ;  /* 0x0000003814000986 */ /* 0x0001e2000c10150c */
[----:B------:R-:W-:Y:S05]  /*1940*/  @!P1 BRA `(.L_x_26) ;  /* 0x0000000000049947 */ /* 0x000fea0003800000 */
[----:B------:R2:W5:Y:S02]  /*1950*/  LDG.E.LTC128B.U16 R22, desc[UR12][R12.64+0x2] ;  /* 0x0000020c0c167981 */ /* 0x000564000c1e1520 */
.L_x_26:
[----:B------:R-:W-:Y:S05]  /*1960*/  BSYNC B0 ;  /* 0x0000000000007941 */ /* 0x000fea0003800000 */
.L_x_25:
[----:B0----5:R-:W-:Y:S01]  /*1970*/  HADD2.F32 R57, -RZ, R22.H0_H0 ;  /* 0x20000016ff397230 */ /* 0x021fe20000004100 */
[----:B------:R-:W-:Y:S01]  /*1980*/  ISETP.GT.AND P3, PT, R15, 0x8, PT ;  /* 0x000000080f00780c */ /* 0x000fe20003f64270 */
[----:B------:R-:W-:Y:S03]  /*1990*/  BSSY B0, `(.L_x_27) ;  /* 0x0000009000007945 */ /* 0x000fe60003800000 */
[----:B------:R-:W-:Y:S01]  /*19a0*/  FMUL R56, R57, R14 ;  /* 0x0000000e39387220 */ /* 0x000fe20000400000 */
[----:B------:R-:W-:Y:S02]  /*19b0*/  ISETP.GT.AND P0, PT, R16, RZ, P3 ;  /* 0x000000ff1000720c */ /* 0x000fe40001f04270 */
[----:B------:R-:W-:Y:S01]  /*19c0*/  P2R R57, PR, RZ, 0x8 ;  /* 0x00000008ff397803 */ /* 0x000fe20000000000 */
[----:B------:R-:W-:-:S05]  /*19d0*/  FFMA R56, R59, R0, R56 ;  /* 0x000000003b387223 */ /* 0x000fca0000000038 */
[----:B------:R-:W-:-:S05]  /*19e0*/  F2FP.F16.F32.PACK_AB R56, RZ, R56 ;  /* 0x00000038ff38723e */ /* 0x000fca00000000ff */
[----:B------:R0:W-:Y:S01]  /*19f0*/  @P1 STG.E.U16 desc[UR12][R20.64+0x2], R56 ;  /* 0x0000023814001986 */ /* 0x0001e2000c10150c */
[----:B------:R-:W-:Y:S05]  /*1a00*/  @!P0 BRA `(.L_x_28) ;  /* 0x0000000000048947 */ /* 0x000fea0003800000 */
[----:B------:R3:W5:Y:S02]  /*1a10*/  LDG.E.LTC128B.U16 R22, desc[UR12][R4.64+0x10] ;  /* 0x0000100c04167981 */ /* 0x000764000c1e1520 */
.L_x_28:
[----:B------:R-:W-:Y:S05]  /*1a20*/  BSYNC B0 ;  /* 0x0000000000007941 */ /* 0x000fea0003800000 */
.L_x_27:
[----:B-----5:R-:W-:Y:S01]  /*1a30*/  HADD2.F32 R57, -RZ, R22.H0_H0 ;  /* 0x20000016ff397230 */ /* 0x020fe20000004100 */
[----:B------:R-:W-:Y:S01]  /*1a40*/  ISETP.GT.AND P2, PT, R15, 0x9, PT ;  /* 0x000000090f00780c */ /* 0x000fe20003f44270 */
[----:B------:R-:W-:Y:S03]  /*1a50*/  BSSY B0, `(.L_x_29) ;  /* 0x0000009000007945 */ /* 0x000fe60003800000 */
[----:B------:R-:W-:Y:S01]  /*1a60*/  FMUL R57, R57, R14 ;  /* 0x0000000e39397220 */ /* 0x000fe20000400000 */
[----:B------:R-:W-:Y:S02]  /*1a70*/  ISETP.GT.AND P1, PT, R16, RZ, P2 ;  /* 0x000000ff1000720c */ /* 0x000fe40001724270 */
[----:B0-----:R-:W-:Y:S01]  /*1a80*/  P2R R56, PR, RZ, 0x4 ;  /* 0x00000004ff387803 */ /* 0x001fe20000000000 */
[----:B------:R-:W-:-:S05]  /*1a90*/  FFMA R57, R60, R0, R57 ;  /* 0x000000003c397223 */ /* 0x000fca0000000039 */
[----:B------:R-:W-:-:S05]  /*1aa0*/  F2FP.F16.F32.PACK_AB R57, RZ, R57 ;  /* 0x00000039ff39723e */ /* 0x000fca00000000ff */
[----:B------:R0:W-:Y:S01]  /*1ab0*/  @P0 STG.E.U16 desc[UR12][R2.64+0x10], R57 ;  /* 0x0000103902000986 */ /* 0x0001e2000c10150c */
[----:B------:R-:W-:Y:S05]  /*1ac0*/  @!P1 BRA `(.L_x_30) ;  /* 0x0000000000049947 */ /* 0x000fea0003800000 */
[----:B------:R4:W5:Y:S02]  /*1ad0*/  LDG.E.LTC128B.U16 R22, desc[UR12][R4.64+0x12] ;  /* 0x0000120c04167981 */ /* 0x000964000c1e1520 */
.L_x_30:
[----:B------:R-:W-:Y:S05]  /*1ae0*/  BSYNC B0 ;  /* 0x0000000000007941 */ /* 0x000fea0003800000 */
.L_x_29:
[----:B0----5:R-:W-:Y:S01]  /*1af0*/  HADD2.F32 R57, -RZ, R22.H0_H0 ;  /* 0x20000016ff397230 */ /* 0x021fe20000004100 */
[----:B------:R-:W-:Y:S01]  /*1b00*/  ISETP.GT.AND P0, PT, R16, 0x8, P3 ;  /* 0x000000081000780c */ /* 0x000fe20001f04270 */
[----:B------:R-:W-:Y:S03]  /*1b10*/  BSSY B0, `(.L_x_31) ;  /* 0x0000007000007945 */ /* 0x000fe60003800000 */
[----:B------:R-:W-:-:S04]  /*1b20*/  FMUL R56, R57, R14 ;  /* 0x0000000e39387220 */ /* 0x000fc80000400000 */
[----:B------:R-:W-:-:S05]  /*1b30*/  FFMA R56, R61, R0, R56 ;  /* 0x000000003d387223 */ /* 0x000fca0000000038 */
[----:B------:R-:W-:-:S05]  /*1b40*/  F2FP.F16.F32.PACK_AB R56, RZ, R56 ;  /* 0x00000038ff38723e */ /* 0x000fca00000000ff */
[----:B------:R0:W-:Y:S01]  /*1b50*/  @P1 STG.E.U16 desc[UR12][R2.64+0x12], R56 ;  /* 0x0000123802001986 */ /* 0x0001e2000c10150c */
[----:B------:R-:W-:Y:S05]  /*1b60*/  @!P0 BRA `(.L_x_32) ;  /* 0x0000000000048947 */ /* 0x000fea0003800000 */
[----:B------:R0:W5:Y:S02]  /*1b70*/  LDG.E.LTC128B.U16 R22, desc[UR12][R12.64+0x10] ;  /* 0x0000100c0c167981 */ /* 0x000164000c1e1520 */
.L_x_32:
[----:B------:R-:W-:Y:S05]  /*1b80*/  BSYNC B0 ;  /* 0x0000000000007941 */ /* 0x000fea0003800000 */
.L_x_31:
[----:B-----5:R-:W-:Y:S01]  /*1b90*/  HADD2.F32 R57, -RZ, R22.H0_H0 ;  /* 0x20000016ff397230 */ /* 0x020fe20000004100 */
        /* <DEDUP_REMOVED lines=8> */
.L_x_34:
[----:B------:R-:W-:Y:S05]  /*1c20*/  BSYNC B0 ;  /* 0x0000000000007941 */ /* 0x000fea0003800000 */
.L_x_33:
[----:B-----5:R-:W-:Y:S01]  /*1c30*/  HADD2.F32 R59, -RZ, R22.H0_H0 ;  /* 0x20000016ff3b7230 */ /* 0x020fe20000004100 */
[----:B------:R-:W-:Y:S01]  /*1c40*/  ISETP.GT.AND P3, PT, R15, 0x10, PT ;  /* 0x000000100f00780c */ /* 0x000fe20003f64270 */
[C---:B0-----:R-:W-:Y:S01]  /*1c50*/  IMAD.SHL.U32 R57, R17.reuse, 0x2, RZ ;  /* 0x0000000211397824 */ /* 0x041fe200078e00ff */
[----:B------:R-:W-:Y:S01]  /*1c60*/  SHF.L.U64.HI R17, R17, 0x1, R18 ;  /* 0x0000000111117819 */ /* 0x000fe20000010212 */
[----:B------:R-:W-:Y:S01]  /*1c70*/  BSSY B0, `(.L_x_35) ;  /* 0x000000b000007945 */ /* 0x000fe20003800000 */
[----:B------:R-:W-:Y:S02]  /*1c80*/  FMUL R56, R59, R14 ;  /* 0x0000000e3b387220 */ /* 0x000fe40000400000 */
[----:B------:R-:W-:Y:S02]  /*1c90*/  IADD3 R18, P0, P2, R57, R2, R23 ;  /* 0x0000000239127210 */ /* 0x000fe40007a1e017 */
[----:B------:R-:W-:Y:S01]  /*1ca0*/  FFMA R56, R63, R0, R56 ;  /* 0x000000003f387223 */ /* 0x000fe20000000038 */
[----:B------:R-:W-:-:S02]  /*1cb0*/  P2R R23, PR, RZ, 0x8 ;  /* 0x00000008ff177803 */ /* 0x000fc40000000000 */
[----:B------:R-:W-:Y:S02]  /*1cc0*/  IADD3.X R19, R17, R3, R19, P0, P2 ;  /* 0x0000000311137210 */ /* 0x000fe400007e4413 */
[----:B------:R-:W-:Y:S02]  /*1cd0*/  F2FP.F16.F32.PACK_AB R56, RZ, R56 ;  /* 0x00000038ff38723e */ /* 0x000fe400000000ff */
[----:B------:R-:W-:-:S03]  /*1ce0*/  ISETP.GT.AND P0, PT, R16, RZ, P3 ;  /* 0x000000ff1000720c */ /* 0x000fc60001f04270 */
[----:B------:R0:W-:Y:S10]  /*1cf0*/  @P1 STG.E.U16 desc[UR12][R20.64+0x12], R56 ;  /* 0x0000123814001986 */ /* 0x0001f4000c10150c */
[----:B------:R-:W-:Y:S05]  /*1d00*/  @!P0 BRA `(.L_x_36) ;  /* 0x0000000000048947 */ /* 0x000fea0003800000 */
[----:B------:R0:W5:Y:S02]  /*1d10*/  LDG.E.LTC128B.U16 R22, desc[UR12][R4.64+0x20] ;  /* 0x0000200c04167981 */ /* 0x000164000c1e1520 */
.L_x_36:
[----:B------:R-:W-:Y:S05]  /*1d20*/  BSYNC B0 ;  /* 0x0000000000007941 */ /* 0x000fea0003800000 */
.L_x_35:
[----:B-----5:R-:W-:Y:S01]  /*1d30*/  HADD2.F32 R23, -RZ, R22.H0_H0 ;  /* 0x20000016ff177230 */ /* 0x020fe20000004100 */
[----:B------:R-:W-:Y:S01]  /*1d40*/  ISETP.GT.AND P1, PT, R15, 0x11, PT ;  /* 0x000000110f00780c */ /* 0x000fe20003f24270 */
[----:B------:R-:W-:Y:S03]  /*1d50*/  BSSY B0, `(.L_x_37) ;  /* 0x0000009000007945 */ /* 0x000fe60003800000 */
[----:B------:R-:W-:-:S04]  /*1d60*/  FMUL R23, R23, R14 ;  /* 0x0000000e17177220 */ /* 0x000fc80000400000 */
[----:B------:R-:W-:-:S05]  /*1d70*/  FFMA R23, R64, R0, R23 ;  /* 0x0000000040177223 */ /* 0x000fca0000000017 */
[----:B------:R-:W-:-:S05]  /*1d80*/  F2FP.F16.F32.PACK_AB R23, RZ, R23 ;  /* 0x00000017ff17723e */ /* 0x000fca00000000ff */
[----:B------:R1:W-:Y:S01]  /*1d90*/  @P0 STG.E.U16 desc[UR12][R2.64+0x20], R23 ;  /* 0x0000201702000986 */ /* 0x0003e2000c10150c */
[----:B------:R-:W-:Y:S02]  /*1da0*/  ISETP.GT.AND P0, PT, R16, RZ, P1 ;  /* 0x000000ff1000720c */ /* 0x000fe40000f04270 */
[----:B-1----:R-:W-:-:S11]  /*1db0*/  P2R R23, PR, RZ, 0x2 ;  /* 0x00000002ff177803 */ /* 0x002fd60000000000 */
[----:B------:R-:W-:Y:S05]  /*1dc0*/  @!P0 BRA `(.L_x_38) ;  /* 0x0000000000048947 */ /* 0x000fea0003800000 */
[----:B------:R1:W5:Y:S02]  /*1dd0*/  LDG.E.LTC128B.U16 R22, desc[UR12][R4.64+0x22] ;  /* 0x0000220c04167981 */ /* 0x000364000c1e1520 */
.L_x_38:
[----:B------:R-:W-:Y:S05]  /*1de0*/  BSYNC B0 ;  /* 0x0000000000007941 */ /* 0x000fea0003800000 */
.L_x_37:
[----:B-----5:R-:W-:Y:S01]  /*1df0*/  HADD2.F32 R23, -RZ, R22.H0_H0 ;  /* 0x20000016ff177230 */ /* 0x020fe20000004100 */
[----:B------:R-:W-:Y:S04]  /*1e00*/  BSSY B0, `(.L_x_39) ;  /* 0x0000008000007945 */ /* 0x000fe80003800000 */
[----:B0-----:R-:W-:-:S04]  /*1e10*/  FMUL R56, R23, R14 ;  /* 0x0000000e17387220 */ /* 0x001fc80000400000 */
[----:B------:R-:W-:-:S05]  /*1e20*/  FFMA R56, R65, R0, R56 ;  /* 0x0000000041387223 */ /* 0x000fca0000000038 */
[----:B------:R-:W-:-:S05]  /*1e30*/  F2FP.F16.F32.PACK_AB R56, RZ, R56 ;  /* 0x00000038ff38723e */ /* 0x000fca00000000ff */
[----:B------:R0:W-:Y:S01]  /*1e40*/  @P0 STG.E.U16 desc[UR12][R2.64+0x22], R56 ;  /* 0x0000223802000986 */ /* 0x0001e2000c10150c */
[----:B------:R-:W-:-:S13]  /*1e50*/  ISETP.GT.AND P0, PT, R16, 0x8, P3 ;  /* 0x000000081000780c */ /* 0x000fda0001f04270 */
[----:B0-----:R-:W-:Y:S05]  /*1e60*/  @!P0 BRA `(.L_x_40) ;  /* 0x0000000000048947 */ /* 0x001fea0003800000 */
[----:B------:R0:W5:Y:S02]  /*1e70*/  LDG.E.LTC128B.U16 R22, desc[UR12][R12.64+0x20] ;  /* 0x0000200c0c167981 */ /* 0x000164000c1e1520 */
.L_x_40:
[----:B------:R-:W-:Y:S05]  /*1e80*/  BSYNC B0 ;  /* 0x0000000000007941 */ /* 0x000fea0003800000 */
.L_x_39:
[----:B-----5:R-:W-:Y:S01]  /*1e90*/  HADD2.F32 R23, -RZ, R22.H0_H0 ;  /* 0x20000016ff177230 */ /* 0x020fe20000004100 */
[----:B------:R-:W-:Y:S01]  /*1ea0*/  BSSY B0, `(.L_x_41) ;  /* 0x000000c000007945 */ /* 0x000fe20003800000 */
[----:B------:R-:W-:-:S03]  /*1eb0*/  PRMT R56, R22, 0x7610, R56 ;  /* 0x0000761016387816 */ /* 0x000fc60000000038 */
[----:B------:R-:W-:-:S04]  /*1ec0*/  FMUL R23, R23, R14 ;  /* 0x0000000e17177220 */ /* 0x000fc80000400000 */
[----:B------:R-:W-:-:S05]  /*1ed0*/  FFMA R23, R66, R0, R23 ;  /* 0x0000000042177223 */ /* 0x000fca0000000017 */
[----:B------:R-:W-:-:S04]  /*1ee0*/  F2FP.F16.F32.PACK_AB R23, RZ, R23 ;  /* 0x00000017ff17723e */ /* 0x000fc800000000ff */
[----:B------:R-:W-:-:S05]  /*1ef0*/  PRMT R58, R23, 0x7610, R58 ;  /* 0x00007610173a7816 */ /* 0x000fca000000003a */
[----:B------:R0:W-:Y:S01]  /*1f00*/  @P0 STG.E.U16 desc[UR12][R20.64+0x20], R58 ;  /* 0x0000203a14000986 */ /* 0x0001e2000c10150c */
[----:B------:R-:W-:-:S05]  /*1f10*/  IADD3 R59, P0, R6, 0x40, RZ ;  /* 0x00000040063b7810 */ /* 0x000fca0007f1e0ff */
[----:B------:R-:W-:Y:S01]  /*1f20*/  IMAD.X R23, RZ, RZ, R7, P0 ;  /* 0x000000ffff177224 */ /* 0x000fe200000e0607 */
[----:B------:R-:W-:-:S13]  /*1f30*/  ISETP.GT.AND P0, PT, R16, 0x8, P1 ;  /* 0x000000081000780c */ /* 0x000fda0000f04270 */
[----:B0-----:R-:W-:Y:S05]  /*1f40*/  @!P0 BRA `(.L_x_42) ;  /* 0x0000000000048947 */ /* 0x001fea0003800000 */
[----:B------:R0:W5:Y:S02]  /*1f50*/  LDG.E.LTC128B.U16 R56, desc[UR12][R12.64+0x22] ;  /* 0x0000220c0c387981 */ /* 0x000164000c1e1520 */
.L_x_42:
[----:B------:R-:W-:Y:S05]  /*1f60*/  BSYNC B0 ;  /* 0x0000000000007941 */ /* 0x000fea0003800000 */
.L_x_41:
[----:B-----5:R-:W-:Y:S01]  /*1f70*/  HADD2.F32 R7, -RZ, R56.H0_H0 ;  /* 0x20000038ff077230 */ /* 0x020fe20000004100 */
[----:B------:R-:W-:Y:S01]  /*1f80*/  ISETP.GT.AND P2, PT, R15, 0x18, PT ;  /* 0x000000180f00780c */ /* 0x000fe20003f44270 */
[----:B------:R-:W-:Y:S01]  /*1f90*/  IMAD.WIDE.U32 R10, R59, UR6, R10 ;  /* 0x000000063b0a7c25 */ /* 0x000fe2000f8e000a */
[----:B------:R-:W-:Y:S03]  /*1fa0*/  BSSY B0, `(.L_x_43) ;  /* 0x0000014000007945 */ /* 0x000fe60003800000 */
[----:B------:R-:W-:-:S04]  /*1fb0*/  FMUL R6, R7, R14 ;  /* 0x0000000e07067220 */ /* 0x000fc80000400000 */
[----:B------:R-:W-:-:S05]  /*1fc0*/  FFMA R6, R67, R0, R6 ;  /* 0x0000000043067223 */ /* 0x000fca0000000006 */
[----:B------:R-:W-:Y:S01]  /*1fd0*/  F2FP.F16.F32.PACK_AB R7, RZ, R6 ;  /* 0x00000006ff07723e */ /* 0x000fe200000000ff */
[----:B------:R-:W-:Y:S02]  /*1fe0*/  IMAD R6, R23, UR6, RZ ;  /* 0x0000000617067c24 */ /* 0x000fe4000f8e02ff */
[----:B------:R-:W-:Y:S01]  /*1ff0*/  IMAD.WIDE.U32 R22, R59, UR6, R8 ;  /* 0x000000063b167c25 */ /* 0x000fe2000f8e0008 */
[----:B------:R-:W-:-:S03]  /*2000*/  PRMT R58, R7, 0x7610, R58 ;  /* 0x00007610073a7816 */ /* 0x000fc6000000003a */
[----:B------:R-:W-:Y:S02]  /*2010*/  IMAD R61, R59, UR7, R6 ;  /* 0x000000073b3d7c24 */ /* 0x000fe4000f8e0206 */
[----:B------:R0:W-:Y:S01]  /*2020*/  @P0 STG.E.U16 desc[UR12][R20.64+0x22], R58 ;  /* 0x0000223a14000986 */ /* 0x0001e2000c10150c */
[----:B------:R-:W-:Y:S01]  /*2030*/  LEA R6, P0, R22, UR8, 0x1 ;  /* 0x0000000816067c11 */ /* 0x000fe2000f8008ff */
[----:B------:R-:W-:-:S05]  /*2040*/  IMAD.IADD R7, R23, 0x1, R61 ;  /* 0x0000000117077824 */ /* 0x000fca00078e023d */
[----:B------:R-:W-:Y:S02]  /*2050*/  LEA.HI.X R7, R22, UR9, R7, 0x1, P0 ;  /* 0x0000000916077c11 */ /* 0x000fe400080f0c07 */
[----:B------:R-:W-:-:S04]  /*2060*/  IADD3 R10, P0, R8, R10, RZ ;  /* 0x0000000a080a7210 */ /* 0x000fc80007f1e0ff */
[----:B------:R-:W-:Y:S02]  /*2070*/  IADD3.X R9, R9, R61, R11, P0, !PT ;  /* 0x0000003d09097210 */ /* 0x000fe400007fe40b */
[----:B------:R-:W-:-:S04]  /*2080*/  LEA R8, P0, R10, UR8, 0x1 ;  /* 0x000000080a087c11 */ /* 0x000fc8000f8008ff */
[----:B------:R-:W-:Y:S02]  /*2090*/  LEA.HI.X R9, R10, UR9, R9, 0x1, P0 ;  /* 0x000000090a097c11 */ /* 0x000fe400080f0c09 */
[----:B------:R-:W-:Y:S02]  /*20a0*/  ISETP.GT.AND P0, PT, R16, RZ, P2 ;  /* 0x000000ff1000720c */ /* 0x000fe40001704270 */
[----:B------:R-:W-:-:S11]  /*20b0*/  P2R R10, PR, RZ, 0x4 ;  /* 0x00000004ff0a7803 */ /* 0x000fd60000000000 */
[----:B0-----:R-:W-:Y:S05]  /*20c0*/  @!P0 BRA `(.L_x_44) ;  /* 0x0000000000048947 */ /* 0x001fea0003800000 */
[----:B------:R0:W5:Y:S02]  /*20d0*/  LDG.E.LTC128B.U16 R56, desc[UR12][R4.64+0x30] ;  /* 0x0000300c04387981 */ /* 0x000164000c1e1520 */
.L_x_44:
[----:B------:R-:W-:Y:S05]  /*20e0*/  BSYNC B0 ;  /* 0x0000000000007941 */ /* 0x000fea0003800000 */
.L_x_43:
[----:B-----5:R-:W-:Y:S01]  /*20f0*/  HADD2.F32 R11, -RZ, R56.H0_H0 ;  /* 0x20000038ff0b7230 */ /* 0x020fe20000004100 */
[----:B------:R-:W-:Y:S01]  /*2100*/  ISETP.GT.AND P1, PT, R15, 0x19, PT ;  /* 0x000000190f00780c */ /* 0x000fe20003f24270 */
[----:B------:R-:W-:Y:S03]  /*2110*/  BSSY B0, `(.L_x_45) ;  /* 0x0000009000007945 */ /* 0x000fe60003800000 */
[----:B------:R-:W-:Y:S01]  /*2120*/  FMUL R11, R11, R14 ;  /* 0x0000000e0b0b7220 */ /* 0x000fe20000400000 */
[----:B------:R-:W-:-:S03]  /*2130*/  P2R R10, PR, RZ, 0x2 ;  /* 0x00000002ff0a7803 */ /* 0x000fc60000000000 */
[----:B------:R-:W-:-:S05]  /*2140*/  FFMA R11, R68, R0, R11 ;  /* 0x00000000440b7223 */ /* 0x000fca000000000b */
[----:B------:R-:W-:-:S05]  /*2150*/  F2FP.F16.F32.PACK_AB R11, RZ, R11 ;  /* 0x0000000bff0b723e */ /* 0x000fca00000000ff */
[----:B------:R0:W-:Y:S01]  /*2160*/  @P0 STG.E.U16 desc[UR12][R2.64+0x30], R11 ;  /* 0x0000300b02000986 */ /* 0x0001e2000c10150c */
[----:B------:R-:W-:-:S13]  /*2170*/  ISETP.GT.AND P0, PT, R16, RZ, P1 ;  /* 0x000000ff1000720c */ /* 0x000fda0000f04270 */
[----:B0-----:R-:W-:Y:S05]  /*2180*/  @!P0 BRA `(.L_x_46) ;  /* 0x0000000000048947 */ /* 0x001fea0003800000 */
[----:B------:R0:W5:Y:S02]  /*2190*/  LDG.E.LTC128B.U16 R56, desc[UR12][R4.64+0x32] ;  /* 0x0000320c04387981 */ /* 0x000164000c1e1520 */
.L_x_46:
[----:B------:R-:W-:Y:S05]  /*21a0*/  BSYNC B0 ;  /* 0x0000000000007941 */ /* 0x000fea0003800000 */
.L_x_45:
[----:B-----5:R-:W-:Y:S01]  /*21b0*/  HADD2.F32 R11, -RZ, R56.H0_H0 ;  /* 0x20000038ff0b7230 */ /* 0x020fe20000004100 */
[----:B------:R-:W-:Y:S04]  /*21c0*/  BSSY B0, `(.L_x_47) ;  /* 0x0000008000007945 */ /* 0x000fe80003800000 */
[----:B------:R-:W-:-:S04]  /*21d0*/  FMUL R10, R11, R14 ;  /* 0x0000000e0b0a7220 */ /* 0x000fc80000400000 */
[----:B------:R-:W-:-:S05]  /*21e0*/  FFMA R10, R69, R0, R10 ;  /* 0x00000000450a7223 */ /* 0x000fca000000000a */
[----:B------:R-:W-:-:S05]  /*21f0*/  F2FP.F16.F32.PACK_AB R10, RZ, R10 ;  /* 0x0000000aff0a723e */ /* 0x000fca00000000ff */
[----:B------:R0:W-:Y:S01]  /*2200*/  @P0 STG.E.U16 desc[UR12][R2.64+0x32], R10 ;  /* 0x0000320a02000986 */ /* 0x0001e2000c10150c */
[----:B------:R-:W-:-:S13]  /*2210*/  ISETP.GT.AND P0, PT, R16, 0x8, P2 ;  /* 0x000000081000780c */ /* 0x000fda0001704270 */
[----:B0-----:R-:W-:Y:S05]  /*2220*/  @!P0 BRA `(.L_x_48) ;  /* 0x0000000000048947 */ /* 0x001fea0003800000 */
[----:B------:R0:W5:Y:S02]  /*2230*/  LDG.E.LTC128B.U16 R56, desc[UR12][R12.64+0x30] ;  /* 0x0000300c0c387981 */ /* 0x000164000c1e1520 */
.L_x_48:
[----:B------:R-:W-:Y:S05]  /*2240*/  BSYNC B0 ;  /* 0x0000000000007941 */ /* 0x000fea0003800000 */
.L_x_47:
        /* <DEDUP_REMOVED lines=9> */
.L_x_50:
[----:B------:R-:W-:Y:S05]  /*22e0*/  BSYNC B0 ;  /* 0x0000000000007941 */ /* 0x000fea0003800000 */
.L_x_49:
        /* <DEDUP_REMOVED lines=11> */
.L_x_52:
[----:B------:R-:W-:Y:S05]  /*23a0*/  BSYNC B0 ;  /* 0x0000000000007941 */ /* 0x000fea0003800000 */
.L_x_51:
        /* <DEDUP_REMOVED lines=11> */
.L_x_54:
[----:B------:R-:W-:Y:S05]  /*2460*/  BSYNC B0 ;  /* 0x0000000000007941 */ /* 0x000fea0003800000 */
.L_x_53:
        /* <DEDUP_REMOVED lines=9> */
.L_x_56:
[----:B------:R-:W-:Y:S05]  /*2500*/  BSYNC B0 ;  /* 0x0000000000007941 */ /* 0x000fea0003800000 */
.L_x_55:
        /* <DEDUP_REMOVED lines=9> */
.L_x_58:
[----:B------:R-:W-:Y:S05]  /*25a0*/  BSYNC B0 ;  /* 0x0000000000007941 */ /* 0x000fea0003800000 */
.L_x_57:
        /* <DEDUP_REMOVED lines=11> */
.L_x_60:
[----:B------:R-:W-:Y:S05]  /*2660*/  BSYNC B0 ;  /* 0x0000000000007941 */ /* 0x000fea0003800000 */
.L_x_59:
[----:B-----5:R-:W-:Y:S01]  /*2670*/  HADD2.F32 R11, -RZ, R56.H0_H0 ;  /* 0x20000038ff0b7230 */ /* 0x020fe20000004100 */
[----:B------:R-:W-:Y:S01]  /*2680*/  ISETP.GT.AND P4, PT, R15, 0x29, PT ;  /* 0x000000290f00780c */ /* 0x000fe20003f84270 */
[----:B------:R-:W-:Y:S03]  /*2690*/  BSSY B0, `(.L_x_61) ;  /* 0x0000008000007945 */ /* 0x000fe60003800000 */
[----:B------:R-:W-:-:S04]  /*26a0*/  FMUL R11, R11, R14 ;  /* 0x0000000e0b0b7220 */ /* 0x000fc80000400000 */
[----:B------:R-:W-:-:S05]  /*26b0*/  FFMA R11, R76, R0, R11 ;  /* 0x000000004c0b7223 */ /* 0x000fca000000000b */
[----:B------:R-:W-:-:S05]  /*26c0*/  F2FP.F16.F32.PACK_AB R11, RZ, R11 ;  /* 0x0000000bff0b723e */ /* 0x000fca00000000ff */
[----:B------:R0:W-:Y:S01]  /*26d0*/  @P0 STG.E.U16 desc[UR12][R2.64+0x50], R11 ;  /* 0x0000500b02000986 */ /* 0x0001e2000c10150c */
[----:B------:R-:W-:-:S13]  /*26e0*/  ISETP.GT.AND P0, PT, R16, RZ, P4 ;  /* 0x000000ff1000720c */ /* 0x000fda0002704270 */
[----:B0-----:R-:W-:Y:S05]  /*26f0*/  @!P0 BRA `(.L_x_62) ;  /* 0x0000000000048947 */ /* 0x001fea0003800000 */
[----:B------:R0:W5:Y:S02]  /*2700*/  LDG.E.LTC128B.U16 R56, desc[UR12][R4.64+0x52] ;  /* 0x0000520c04387981 */ /* 0x000164000c1e1520 */
.L_x_62:
[----:B------:R-:W-:Y:S05]  /*2710*/  BSYNC B0 ;  /* 0x0000000000007941 */ /* 0x000fea0003800000 */
.L_x_61:
        /* <DEDUP_REMOVED lines=9> */
.L_x_64:
[----:B------:R-:W-:Y:S05]  /*27b0*/  BSYNC B0 ;  /* 0x0000000000007941 */ /* 0x000fea0003800000 */
.L_x_63:
        /* <DEDUP_REMOVED lines=9> */
.L_x_66:
[----:B------:R-:W-:Y:S05]  /*2850*/  BSYNC B0 ;  /* 0x0000000000007941 */ /* 0x000fea0003800000 */
.L_x_65:
        /* <DEDUP_REMOVED lines=10> */
.L_x_68:
[----:B------:R-:W-:Y:S05]  /*2900*/  BSYNC B0 ;  /* 0x0000000000007941 */ /* 0x000fea0003800000 */
.L_x_67:
        /* <DEDUP_REMOVED lines=10> */
.L_x_70:
[----:B------:R-:W-:Y:S05]  /*29b0*/  BSYNC B0 ;  /* 0x0000000000007941 */ /* 0x000fea0003800000 */
.L_x_69:
        /* <DEDUP_REMOVED lines=9> */
.L_x_72:
[----:B------:R-:W-:Y:S05]  /*2a50*/  BSYNC B0 ;  /* 0x0000000000007941 */ /* 0x000fea0003800000 */
.L_x_71:
        /* <DEDUP_REMOVED lines=9> */
.L_x_74:
[----:B------:R-:W-:Y:S05]  /*2af0*/  BSYNC B0 ;  /* 0x0000000000007941 */ /* 0x000fea0003800000 */
.L_x_73:
        /* <DEDUP_REMOVED lines=10> */
.L_x_76:
[----:B------:R-:W-:Y:S05]  /*2ba0*/  BSYNC B0 ;  /* 0x0000000000007941 */ /* 0x000fea0003800000 */
.L_x_75:
[----:B-----5:R-:W-:Y:S01]  /*2bb0*/  HADD2.F32 R11, -RZ, R56.H0_H0 ;  /* 0x20000038ff0b7230 */ /* 0x020fe20000004100 */
[----:B------:R-:W-:Y:S04]  /*2bc0*/  BSSY B0, `(.L_x_77) ;  /* 0x000000d000007945 */ /* 0x000fe80003800000 */
[----:B------:R-:W-:-:S04]  /*2bd0*/  FMUL R11, R11, R14 ;  /* 0x0000000e0b0b7220 */ /* 0x000fc80000400000 */
[----:B------:R-:W-:-:S05]  /*2be0*/  FFMA R11, R84, R0, R11 ;  /* 0x00000000540b7223 */ /* 0x000fca000000000b */
[----:B------:R-:W-:-:S05]  /*2bf0*/  F2FP.F16.F32.PACK_AB R11, RZ, R11 ;  /* 0x0000000bff0b723e */ /* 0x000fca00000000ff */
[----:B------:R1:W-:Y:S01]  /*2c00*/  @P0 STG.E.U16 desc[UR12][R2.64+0x70], R11 ;  /* 0x0000700b02000986 */ /* 0x0003e2000c10150c */
[----:B------:R-:W-:-:S05]  /*2c10*/  IADD3 R22, P0, R57, R20, RZ ;  /* 0x0000001439167210 */ /* 0x000fca0007f1e0ff */
[----:B------:R-:W-:Y:S01]  /*2c20*/  IMAD.X R23, R17, 0x1, R21, P0 ;  /* 0x0000000111177824 */ /* 0x000fe200000e0615 */
[----:B------:R-:W-:-:S05]  /*2c30*/  IADD3 R10, P0, R57, R2, RZ ;  /* 0x00000002390a7210 */ /* 0x000fca0007f1e0ff */
[----:B-1----:R-:W-:Y:S01]  /*2c40*/  IMAD.X R11, R17, 0x1, R3, P0 ;  /* 0x00000001110b7824 */ /* 0x002fe200000e0603 */
[----:B------:R-:W-:-:S04]  /*2c50*/  ISETP.GT.AND P0, PT, R15, 0x39, PT ;  /* 0x000000390f00780c */ /* 0x000fc80003f04270 */
[----:B------:R-:W-:-:S13]  /*2c60*/  ISETP.GT.AND P5, PT, R16, RZ, P0 ;  /* 0x000000ff1000720c */ /* 0x000fda00007a4270 */
[----:B------:R-:W-:Y:S05]  /*2c70*/  @!P5 BRA `(.L_x_78) ;  /* 0x000000000004d947 */ /* 0x000fea0003800000 */
[----:B------:R1:W5:Y:S02]  /*2c80*/  LDG.E.LTC128B.U16 R56, desc[UR12][R4.64+0x72] ;  /* 0x0000720c04387981 */ /* 0x000364000c1e1520 */
.L_x_78:
[----:B------:R-:W-:Y:S05]  /*2c90*/  BSYNC B0 ;  /* 0x0000000000007941 */ /* 0x000fea0003800000 */
.L_x_77:
[----:B01-345:R-:W-:Y:S01]  /*2ca0*/  HADD2.F32 R5, -RZ, R56.H0_H0 ;  /* 0x20000038ff057230 */ /* 0x03bfe20000004100 */
        /* <DEDUP_REMOVED lines=8> */
.L_x_80:
[----:B------:R-:W-:Y:S05]  /*2d30*/  BSYNC B0 ;  /* 0x0000000000007941 */ /* 0x000fea0003800000 */
.L_x_79:
[----:B-----5:R-:W-:Y:S01]  /*2d40*/  HADD2.F32 R3, -RZ, R56.H0_H0 ;  /* 0x20000038ff037230 */ /* 0x020fe20000004100 */
[----:B------:R-:W-:Y:S04]  /*2d50*/  BSSY B0, `(.L_x_81) ;  /* 0x0000008000007945 */ /* 0x000fe80003800000 */
[----:B------:R-:W-:-:S04]  /*2d60*/  FMUL R3, R3, R14 ;  /* 0x0000000e03037220 */ /* 0x000fc80000400000 */
[----:B------:R-:W-:-:S05]  /*2d70*/  FFMA R3, R86, R0, R3 ;  /* 0x0000000056037223 */ /* 0x000fca0000000003 */
[----:B------:R-:W-:-:S05]  /*2d80*/  F2FP.F16.F32.PACK_AB R3, RZ, R3 ;  /* 0x00000003ff03723e */ /* 0x000fca00000000ff */
[----:B------:R1:W-:Y:S01]  /*2d90*/  @P5 STG.E.U16 desc[UR12][R20.64+0x70], R3 ;  /* 0x0000700314005986 */ /* 0x0003e2000c10150c */
[----:B------:R-:W-:-:S13]  /*2da0*/  ISETP.GT.AND P5, PT, R16, 0x8, P0 ;  /* 0x000000081000780c */ /* 0x000fda00007a4270 */
[----:B-1----:R-:W-:Y:S05]  /*2db0*/  @!P5 BRA `(.L_x_82) ;  /* 0x000000000004d947 */ /* 0x002fea0003800000 */
[----:B------:R1:W5:Y:S02]  /*2dc0*/  LDG.E.LTC128B.U16 R56, desc[UR12][R12.64+0x72] ;  /* 0x0000720c0c387981 */ /* 0x000364000c1e1520 */
.L_x_82:
[----:B------:R-:W-:Y:S05]  /*2dd0*/  BSYNC B0 ;  /* 0x0000000000007941 */ /* 0x000fea0003800000 */
.L_x_81:
[----:B-----5:R-:W-:-:S05]  /*2de0*/  HADD2.F32 R3, -RZ, R56.H0_H0 ;  /* 0x20000038ff037230 */ /* 0x020fca0000004100 */
[----:B------:R-:W-:-:S04]  /*2df0*/  FMUL R2, R3, R14 ;  /* 0x0000000e03027220 */ /* 0x000fc80000400000 */
[----:B------:R-:W-:-:S05]  /*2e00*/  FFMA R2, R87, R0, R2 ;  /* 0x0000000057027223 */ /* 0x000fca0000000002 */
[----:B------:R-:W-:-:S05]  /*2e10*/  F2FP.F16.F32.PACK_AB R2, RZ, R2 ;  /* 0x00000002ff02723e */ /* 0x000fca00000000ff */
[----:B------:R3:W-:Y:S01]  /*2e20*/  @P5 STG.E.U16 desc[UR12][R20.64+0x72], R2 ;  /* 0x0000720214005986 */ /* 0x0007e2000c10150c */
[----:B------:R-:W-:-:S04]  /*2e30*/  ISETP.GT.AND P5, PT, R15, RZ, PT ;  /* 0x000000ff0f00720c */ /* 0x000fc80003fa4270 */
[----:B------:R-:W-:-:S13]  /*2e40*/  ISETP.GT.AND P5, PT, R16, 0x40, P5 ;  /* 0x000000401000780c */ /* 0x000fda0002fa4270 */
[----:B------:R-:W4:Y:S01]  /*2e50*/  @P5 LDG.E.LTC128B.U16 R56, desc[UR12][R6.64] ;  /* 0x0000000c06385981 */ /* 0x000f22000c1e1520 */
[----:B------:R-:W-:Y:S01]  /*2e60*/  BSSY B0, `(.L_x_83) ;  /* 0x000000a000007945 */ /* 0x000fe20003800000 */
[----:B----4-:R-:W-:-:S05]  /*2e70*/  HADD2.F32 R3, -RZ, R56.H0_H0 ;  /* 0x20000038ff037230 */ /* 0x010fca0000004100 */
[----:B------:R-:W-:-:S04]  /*2e80*/  FMUL R3, R3, R14 ;  /* 0x0000000e03037220 */ /* 0x000fc80000400000 */
[----:B------:R-:W-:-:S05]  /*2e90*/  FFMA R3, R24, R0, R3 ;  /* 0x0000000018037223 */ /* 0x000fca0000000003 */
[----:B------:R-:W-:-:S05]  /*2ea0*/  F2FP.F16.F32.PACK_AB R3, RZ, R3 ;  /* 0x00000003ff03723e */ /* 0x000fca00000000ff */
[----:B------:R3:W-:Y:S01]  /*2eb0*/  @P5 STG.E.U16 desc[UR12][R10.64], R3 ;  /* 0x000000030a005986 */ /* 0x0007e2000c10150c */
[----:B------:R-:W-:-:S04]  /*2ec0*/  ISETP.GT.AND P5, PT, R15, 0x1, PT ;  /* 0x000000010f00780c */ /* 0x000fc80003fa4270 */
[----:B------:R-:W-:-:S13]  /*2ed0*/  ISETP.GT.AND P5, PT, R16, 0x40, P5 ;  /* 0x000000401000780c */ /* 0x000fda0002fa4270 */
[----:B---3--:R-:W-:Y:S05]  /*2ee0*/  @!P5 BRA `(.L_x_84) ;  /* 0x000000000004d947 */ /* 0x008fea0003800000 */
[----:B------:R3:W5:Y:S02]  /*2ef0*/  LDG.E.LTC128B.U16 R56, desc[UR12][R6.64+0x2] ;  /* 0x0000020c06387981 */ /* 0x000764000c1e1520 */
.L_x_84:
[----:B------:R-:W-:Y:S05]  /*2f00*/  BSYNC B0 ;  /* 0x0000000000007941 */ /* 0x000fea0003800000 */
.L_x_83:
[----:B-----5:R-:W-:Y:S01]  /*2f10*/  HADD2.F32 R3, -RZ, R56.H0_H0 ;  /* 0x20000038ff037230 */ /* 0x020fe20000004100 */
[----:B------:R-:W-:Y:S04]  /*2f20*/  BSSY B0, `(.L_x_85) ;  /* 0x000000c000007945 */ /* 0x000fe80003800000 */
[----:B------:R-:W-:Y:S01]  /*2f30*/  FMUL R2, R3, R14 ;  /* 0x0000000e03027220 */ /* 0x000fe20000400000 */
[----:B------:R-:W-:-:S03]  /*2f40*/  @P5 IMAD.MOV.U32 R3, RZ, RZ, R11 ;  /* 0x000000ffff035224 */ /* 0x000fc600078e000b */
[----:B------:R-:W-:-:S05]  /*2f50*/  FFMA R2, R25, R0, R2 ;  /* 0x0000000019027223 */ /* 0x000fca0000000002 */
[----:B------:R-:W-:-:S04]  /*2f60*/  F2FP.F16.F32.PACK_AB R2, RZ, R2 ;  /* 0x00000002ff02723e */ /* 0x000fc800000000ff */
[----:B------:R-:W-:Y:S01]  /*2f70*/  PRMT R4, R2, 0x7610, R4 ;  /* 0x0000761002047816 */ /* 0x000fe20000000004 */
[----:B------:R-:W-:-:S05]  /*2f80*/  @P5 IMAD.MOV.U32 R2, RZ, RZ, R10 ;  /* 0x000000ffff025224 */ /* 0x000fca00078e000a */
[----:B------:R4:W-:Y:S01]  /*2f90*/  @P5 STG.E.U16 desc[UR12][R2.64+0x2], R4 ;  /* 0x0000020402005986 */ /* 0x0009e2000c10150c */
[----:B------:R-:W-:-:S04]  /*2fa0*/  ISETP.GT.AND P5, PT, R15, RZ, PT ;  /* 0x000000ff0f00720c */ /* 0x000fc80003fa4270 */
[----:B------:R-:W-:-:S13]  /*2fb0*/  ISETP.GT.AND P5, PT, R16, 0x48, P5 ;  /* 0x000000481000780c */ /* 0x000fda0002fa4270 */
[----:B----4-:R-:W-:Y:S05]  /*2fc0*/  @!P5 BRA `(.L_x_86) ;  /* 0x000000000004d947 */ /* 0x010fea0003800000 */
[----:B------:R4:W5:Y:S02]  /*2fd0*/  LDG.E.LTC128B.U16 R56, desc[UR12][R8.64] ;  /* 0x0000000c08387981 */ /* 0x000964000c1e1520 */
.L_x_86:
[----:B------:R-:W-:Y:S05]  /*2fe0*/  BSYNC B0 ;  /* 0x0000000000007941 */ /* 0x000fea0003800000 */
.L_x_85:
[----:B-----5:R-:W-:Y:S01]  /*2ff0*/  HADD2.F32 R3, -RZ, R56.H0_H0 ;  /* 0x20000038ff037230 */ /* 0x020fe20000004100 */
[----:B------:R-:W-:Y:S04]  /*3000*/  BSSY B0, `(.L_x_87) ;  /* 0x0000009000007945 */ /* 0x000fe80003800000 */
[----:B------:R-:W-:-:S04]  /*3010*/  FMUL R3, R3, R14 ;  /* 0x0000000e03037220 */ /* 0x000fc80000400000 */
[----:B------:R-:W-:-:S05]  /*3020*/  FFMA R3, R26, R0, R3 ;  /* 0x000000001a037223 */ /* 0x000fca0000000003 */
[----:B------:R-:W-:-:S05]  /*3030*/  F2FP.F16.F32.PACK_AB R3, RZ, R3 ;  /* 0x00000003ff03723e */ /* 0x000fca00000000ff */
[----:B------:R0:W-:Y:S01]  /*3040*/  @P5 STG.E.U16 desc[UR12][R22.64], R3 ;  /* 0x0000000316005986 */ /* 0x0001e2000c10150c */
[----:B------:R-:W-:-:S04]  /*3050*/  ISETP.GT.AND P5, PT, R15, 0x1, PT ;  /* 0x000000010f00780c */ /* 0x000fc80003fa4270 */
[----:B------:R-:W-:-:S13]  /*3060*/  ISETP.GT.AND P5, PT, R16, 0x48, P5 ;  /* 0x000000481000780c */ /* 0x000fda0002fa4270 */
[----:B0-----:R-:W-:Y:S05]  /*3070*/  @!P5 BRA `(.L_x_88) ;  /* 0x000000000004d947 */ /* 0x001fea0003800000 */
[----:B------:R0:W5:Y:S02]  /*3080*/  LDG.E.LTC128B.U16 R56, desc[UR12][R8.64+0x2] ;  /* 0x0000020c08387981 */ /* 0x000164000c1e1520 */
.L_x_88:
[----:B------:R-:W-:Y:S05]  /*3090*/  BSYNC B0 ;  /* 0x0000000000007941 */ /* 0x000fea0003800000 */
.L_x_87:
        /* <DEDUP_REMOVED lines=10> */
.L_x_90:
[----:B------:R-:W-:Y:S05]  /*3140*/  BSYNC B0 ;  /* 0x0000000000007941 */ /* 0x000fea0003800000 */
.L_x_89:
[----:B-----5:R-:W-:Y:S01]  /*3150*/  HADD2.F32 R3, -RZ, R56.H0_H0 ;  /* 0x20000038ff037230 */ /* 0x020fe20000004100 */
[----:B------:R-:W-:Y:S01]  /*3160*/  BSSY B0, `(.L_x_91) ;  /* 0x000000c000007945 */ /* 0x000fe20003800000 */
[----:B------:R-:W-:-:S03]  /*3170*/  @P5 IMAD.MOV.U32 R2, RZ, RZ, R10 ;  /* 0x000000ffff025224 */ /* 0x000fc600078e000a */
[----:B------:R-:W-:-:S04]  /*3180*/  FMUL R3, R3, R14 ;  /* 0x0000000e03037220 */ /* 0x000fc80000400000 */
[----:B------:R-:W-:-:S05]  /*3190*/  FFMA R3, R28, R0, R3 ;  /* 0x000000001c037223 */ /* 0x000fca0000000003 */
[----:B------:R-:W-:-:S04]  /*31a0*/  F2FP.F16.F32.PACK_AB R3, RZ, R3 ;  /* 0x00000003ff03723e */ /* 0x000fc800000000ff */
[----:B------:R-:W-:Y:S01]  /*31b0*/  PRMT R4, R3, 0x7610, R4 ;  /* 0x0000761003047816 */ /* 0x000fe20000000004 */
[----:B------:R-:W-:-:S05]  /*31c0*/  @P5 IMAD.MOV.U32 R3, RZ, RZ, R11 ;  /* 0x000000ffff035224 */ /* 0x000fca00078e000b */
[----:B------:R0:W-:Y:S01]  /*31d0*/  @P5 STG.E.U16 desc[UR12][R2.64+0x10], R4 ;  /* 0x0000100402005986 */ /* 0x0001e2000c10150c */
[----:B------:R-:W-:-:S04]  /*31e0*/  ISETP.GT.AND P5, PT, R15, 0x9, PT ;  /* 0x000000090f00780c */ /* 0x000fc80003fa4270 */
[----:B------:R-:W-:-:S13]  /*31f0*/  ISETP.GT.AND P5, PT, R16, 0x40, P5 ;  /* 0x000000401000780c */ /* 0x000fda0002fa4270 */
[----:B0-----:R-:W-:Y:S05]  /*3200*/  @!P5 BRA `(.L_x_92) ;  /* 0x000000000004d947 */ /* 0x001fea0003800000 */
[----:B------:R0:W5:Y:S02]  /*3210*/  LDG.E.LTC128B.U16 R56, desc[UR12][R6.64+0x12] ;  /* 0x0000120c06387981 */ /* 0x000164000c1e1520 */
.L_x_92:
[----:B------:R-:W-:Y:S05]  /*3220*/  BSYNC B0 ;  /* 0x0000000000007941 */ /* 0x000fea0003800000 */
.L_x_91:
        /* <DEDUP_REMOVED lines=13> */
.L_x_94:
[----:B------:R-:W-:Y:S05]  /*3300*/  BSYNC B0 ;  /* 0x0000000000007941 */ /* 0x000fea0003800000 */
.L_x_93:
        /* <DEDUP_REMOVED lines=10> */
.L_x_96:
[----:B------:R-:W-:Y:S05]  /*33b0*/  BSYNC B0 ;  /* 0x0000000000007941 */ /* 0x000fea0003800000 */
.L_x_95:
        /* <DEDUP_REMOVED lines=13> */
.L_x_98:
[----:B------:R-:W-:Y:S05]  /*3490*/  BSYNC B0 ;  /* 0x0000000000007941 */ /* 0x000fea0003800000 */
.L_x_97:
        /* <DEDUP_REMOVED lines=13> */
.L_x_100:
[----:B------:R-:W-:Y:S05]  /*3570*/  BSYNC B0 ;  /* 0x0000000000007941 */ /* 0x000fea0003800000 */
.L_x_99:
        /* <DEDUP_REMOVED lines=13> */
.L_x_102:
[----:B------:R-:W-:Y:S05]  /*3650*/  BSYNC B0 ;  /* 0x0000000000007941 */ /* 0x000fea0003800000 */
.L_x_101:
        /* <DEDUP_REMOVED lines=13> */
.L_x_104:
[----:B------:R-:W-:Y:S05]  /*3730*/  BSYNC B0 ;  /* 0x0000000000007941 */ /* 0x000fea0003800000 */
.L_x_103:
        /* <DEDUP_REMOVED lines=13> */
.L_x_106:
[----:B------:R-:W-:Y:S05]  /*3810*/  BSYNC B0 ;  /* 0x0000000000007941 */ /* 0x000fea0003800000 */
.L_x_105:
        /* <DEDUP_REMOVED lines=13> */
.L_x_108:
[----:B------:R-:W-:Y:S05]  /*38f0*/  BSYNC B0 ;  /* 0x0000000000007941 */ /* 0x000fea0003800000 */
.L_x_107:
        /* <DEDUP_REMOVED lines=13> */
.L_x_110:
[----:B------:R-:W-:Y:S05]  /*39d0*/  BSYNC B0 ;  /* 0x0000000000007941 */ /* 0x000fea0003800000 */
.L_x_109:
        /* <DEDUP_REMOVED lines=13> */
.L_x_112:
[----:B------:R-:W-:Y:S05]  /*3ab0*/  BSYNC B0 ;  /* 0x0000000000007941 */ /* 0x000fea0003800000 */
.L_x_111:
        /* <DEDUP_REMOVED lines=13> */
.L_x_114:
[----:B------:R-:W-:Y:S05]  /*3b90*/  BSYNC B0 ;  /* 0x0000000000007941 */ /* 0x000fea0003800000 */
.L_x_113:
        /* <DEDUP_REMOVED lines=13> */
.L_x_116:
[----:B------:R-:W-:Y:S05]  /*3c70*/  BSYNC B0 ;  /* 0x0000000000007941 */ /* 0x000fea0003800000 */
.L_x_115:
        /* <DEDUP_REMOVED lines=13> */
.L_x_118:
[----:B------:R-:W-:Y:S05]  /*3d50*/  BSYNC B0 ;  /* 0x0000000000007941 */ /* 0x000fea0003800000 */
.L_x_117:
        /* <DEDUP_REMOVED lines=13> */
.L_x_120:
[----:B------:R-:W-:Y:S05]  /*3e30*/  BSYNC B0 ;  /* 0x0000000000007941 */ /* 0x000fea0003800000 */
.L_x_119:
        /* <DEDUP_REMOVED lines=9> */
[----:B------:R-:W-:-:S13]  /*3ed0*/  ISETP.GT.AND P5, PT, R16, 0x40, P6 ;  /* 0x000000401000780c */ /* 0x000fda00037a4270 */
[----:B0-----:R-:W-:Y:S05]  /*3ee0*/  @!P5 BRA `(.L_x_122) ;  /* 0x000000000004d947 */ /* 0x001fea0003800000 */
[----:B------:R0:W5:Y:S02]  /*3ef0*/  LDG.E.LTC128B.U16 R56, desc[UR12][R6.64+0x50] ;  /* 0x0000500c06387981 */ /* 0x000164000c1e1520 */
.L_x_122:
[----:B------:R-:W-:Y:S05]  /*3f00*/  BSYNC B0 ;  /* 0x0000000000007941 */ /* 0x000fea0003800000 */
.L_x_121:
        /* <DEDUP_REMOVED lines=12> */
.L_x_124:
[----:B------:R-:W-:Y:S05]  /*3fd0*/  BSYNC B0 ;  /* 0x0000000000007941 */ /* 0x000fea0003800000 */
.L_x_123:
[----:B-----5:R-:W-:Y:S01]  /*3fe0*/  HADD2.F32 R3, -RZ, R56.H0_H0 ;  /* 0x20000038ff037230 */ /* 0x020fe20000004100 */
[----:B------:R-:W-:Y:S01]  /*3ff0*/  ISETP.GT.AND P6, PT, R16, 0x48, P6 ;  /* 0x000000481000780c */ /* 0x000fe200037c4270 */
[----:B------:R-:W-:Y:S03]  /*4000*/  BSSY B0, `(.L_x_125) ;  /* 0x000000a000007945 */ /* 0x000fe60003800000 */
[----:B------:R-:W-:Y:S01]  /*4010*/  FMUL R2, R3, R14 ;  /* 0x0000000e03027220 */ /* 0x000fe20000400000 */
[----:B------:R-:W-:-:S03]  /*4020*/  @P5 IMAD.MOV.U32 R3, RZ, RZ, R11 ;  /* 0x000000ffff035224 */ /* 0x000fc600078e000b */
[----:B------:R-:W-:-:S05]  /*4030*/  FFMA R2, R45, R0, R2 ;  /* 0x000000002d027223 */ /* 0x000fca0000000002 */
[----:B------:R-:W-:-:S04]  /*4040*/  F2FP.F16.F32.PACK_AB R2, RZ, R2 ;  /* 0x00000002ff02723e */ /* 0x000fc800000000ff */
[----:B------:R-:W-:Y:S01]  /*4050*/  PRMT R4, R2, 0x7610, R4 ;  /* 0x0000761002047816 */ /* 0x000fe20000000004 */
[----:B------:R-:W-:-:S05]  /*4060*/  @P5 IMAD.MOV.U32 R2, RZ, RZ, R10 ;  /* 0x000000ffff025224 */ /* 0x000fca00078e000a */
[----:B------:R0:W-:Y:S01]  /*4070*/  @P5 STG.E.U16 desc[UR12][R2.64+0x52], R4 ;  /* 0x0000520402005986 */ /* 0x0001e2000c10150c */
[----:B------:R-:W-:Y:S05]  /*4080*/  @!P6 BRA `(.L_x_126) ;  /* 0x000000000004e947 */ /* 0x000fea0003800000 */
[----:B------:R0:W5:Y:S02]  /*4090*/  LDG.E.LTC128B.U16 R56, desc[UR12][R8.64+0x50] ;  /* 0x0000500c08387981 */ /* 0x000164000c1e1520 */
.L_x_126:
[----:B------:R-:W-:Y:S05]  /*40a0*/  BSYNC B0 ;  /* 0x0000000000007941 */ /* 0x000fea0003800000 */
.L_x_125:
[----:B0----5:R-:W-:Y:S01]  /*40b0*/  HADD2.F32 R3, -RZ, R56.H0_H0 ;  /* 0x20000038ff037230 */ /* 0x021fe20000004100 */
[----:B------:R-:W-:Y:S01]  /*40c0*/  ISETP.GT.AND P4, PT, R16, 0x48, P4 ;  /* 0x000000481000780c */ /* 0x000fe20002784270 */
[----:B------:R-:W-:Y:S01]  /*40d0*/  @P6 IMAD.MOV.U32 R2, RZ, RZ, R18 ;  /* 0x000000ffff026224 */ /* 0x000fe200078e0012 */
[----:B------:R-:W-:Y:S02]  /*40e0*/  BSSY B0, `(.L_x_127) ;  /* 0x0000009000007945 */ /* 0x000fe40003800000 */
[----:B------:R-:W-:-:S04]  /*40f0*/  FMUL R3, R3, R14 ;  /* 0x0000000e03037220 */ /* 0x000fc80000400000 */
[----:B------:R-:W-:-:S05]  /*4100*/  FFMA R3, R46, R0, R3 ;  /* 0x000000002e037223 */ /* 0x000fca0000000003 */
[----:B------:R-:W-:-:S04]  /*4110*/  F2FP.F16.F32.PACK_AB R3, RZ, R3 ;  /* 0x00000003ff03723e */ /* 0x000fc800000000ff */
[----:B------:R-:W-:Y:S01]  /*4120*/  PRMT R4, R3, 0x7610, R4 ;  /* 0x0000761003047816 */ /* 0x000fe20000000004 */
[----:B------:R-:W-:-:S05]  /*4130*/  @P6 IMAD.MOV.U32 R3, RZ, RZ, R19 ;  /* 0x000000ffff036224 */ /* 0x000fca00078e0013 */
[----:B------:R0:W-:Y:S01]  /*4140*/  @P6 STG.E.U16 desc[UR12][R2.64+0x50], R4 ;  /* 0x0000500402006986 */ /* 0x0001e2000c10150c */
[----:B------:R-:W-:Y:S05]  /*4150*/  @!P4 BRA `(.L_x_128) ;  /* 0x000000000004c947 */ /* 0x000fea0003800000 */
[----:B------:R0:W5:Y:S02]  /*4160*/  LDG.E.LTC128B.U16 R56, desc[UR12][R8.64+0x52] ;  /* 0x0000520c08387981 */ /* 0x000164000c1e1520 */
.L_x_128:
[----:B------:R-:W-:Y:S05]  /*4170*/  BSYNC B0 ;  /* 0x0000000000007941 */ /* 0x000fea0003800000 */
.L_x_127:
[----:B0----5:R-:W-:Y:S01]  /*4180*/  HADD2.F32 R3, -RZ, R56.H0_H0 ;  /* 0x20000038ff037230 */ /* 0x021fe20000004100 */
        /* <DEDUP_REMOVED lines=11> */
.L_x_130:
[----:B------:R-:W-:Y:S05]  /*4240*/  BSYNC B0 ;  /* 0x0000000000007941 */ /* 0x000fea0003800000 */
.L_x_129:
        /* <DEDUP_REMOVED lines=12> */
.L_x_132:
[----:B------:R-:W-:Y:S05]  /*4310*/  BSYNC B0 ;  /* 0x0000000000007941 */ /* 0x000fea0003800000 */
.L_x_131:
        /* <DEDUP_REMOVED lines=12> */
.L_x_134:
[----:B------:R-:W-:Y:S05]  /*43e0*/  BSYNC B0 ;  /* 0x0000000000007941 */ /* 0x000fea0003800000 */
.L_x_133:
        /* <DEDUP_REMOVED lines=12> */
.L_x_136:
[----:B------:R-:W-:Y:S05]  /*44b0*/  BSYNC B0 ;  /* 0x0000000000007941 */ /* 0x000fea0003800000 */
.L_x_135:
        /* <DEDUP_REMOVED lines=12> */
.L_x_138:
[----:B------:R-:W-:Y:S05]  /*4580*/  BSYNC B0 ;  /* 0x0000000000007941 */ /* 0x000fea0003800000 */
.L_x_137:
        /* <DEDUP_REMOVED lines=12> */
.L_x_140:
[----:B------:R-:W-:Y:S05]  /*4650*/  BSYNC B0 ;  /* 0x0000000000007941 */ /* 0x000fea0003800000 */
.L_x_139:
        /* <DEDUP_REMOVED lines=9> */
.L_x_142:
[----:B------:R-:W-:Y:S05]  /*46f0*/  BSYNC B0 ;  /* 0x0000000000007941 */ /* 0x000fea0003800000 */
.L_x_141:
[----:B-----5:R-:W-:Y:S01]  /*4700*/  HADD2.F32 R3, -RZ, R56.H0_H0 ;  /* 0x20000038ff037230 */ /* 0x020fe20000004100 */
[----:B------:R-:W-:Y:S01]  /*4710*/  ISETP.GT.AND P0, PT, R16, 0x48, P0 ;  /* 0x000000481000780c */ /* 0x000fe20000704270 */
[----:B0-----:R-:W-:Y:S01]  /*4720*/  @P1 IMAD.MOV.U32 R2, RZ, RZ, R18 ;  /* 0x000000ffff021224 */ /* 0x001fe200078e0012 */
        /* <DEDUP_REMOVED lines=9> */
.L_x_144:
[----:B------:R-:W-:Y:S05]  /*47c0*/  BSYNC B0 ;  /* 0x0000000000007941 */ /* 0x000fea0003800000 */
.L_x_143:
[----:B0----5:R-:W-:-:S05]  /*47d0*/  HADD2.F32 R3, -RZ, R56.H0_H0 ;  /* 0x20000038ff037230 */ /* 0x021fca0000004100 */
[----:B------:R-:W-:-:S04]  /*47e0*/  FMUL R14, R3, R14 ;  /* 0x0000000e030e7220 */ /* 0x000fc80000400000 */
[----:B------:R-:W-:Y:S01]  /*47f0*/  FFMA R14, R55, R0, R14 ;  /* 0x00000000370e7223 */ /* 0x000fe2000000000e */
[----:B------:R-:W-:Y:S06]  /*4800*/  @!P0 EXIT ;  /* 0x000000000000894d */ /* 0x000fec0003800000 */
[----:B------:R-:W-:-:S05]  /*4810*/  F2FP.F16.F32.PACK_AB R14, RZ, R14 ;  /* 0x0000000eff0e723e */ /* 0x000fca00000000ff */
[----:B------:R-:W-:Y:S01]  /*4820*/  STG.E.U16 desc[UR12][R18.64+0x72], R14 ;  /* 0x0000720e12007986 */ /* 0x000fe2000c10150c */
[----:B------:R-:W-:Y:S05]  /*4830*/  EXIT ;  /* 0x000000000000794d */ /* 0x000fea0003800000 */
.L_x_22:
[----:B------:R-:W-:Y:S01]  /*4840*/  ULDC.64 UR4, c[0x0][0x650] ;  /* 0x0001940000047ab9 */ /* 0x000fe20000000a00 */
[-C--:B------:R-:W-:Y:S01]  /*4850*/  FMUL R56, R56, R0.reuse ;  /* 0x0000000038387220 */ /* 0x080fe20000400000 */
[----:B------:R-:W-:Y:S01]  /*4860*/  LEA R2, P1, R10, UR4, 0x1 ;  /* 0x000000040a027c11 */ /* 0x000fe2000f8208ff */
[----:B------:R-:W-:Y:S01]  /*4870*/  IMAD.SHL.U32 R7, R20, 0x2, RZ ;  /* 0x0000000214077824 */ /* 0x000fe200078e00ff */
[----:B------:R-:W-:Y:S01]  /*4880*/  ISETP.GT.AND P6, PT, R15, 0x1, PT ;  /* 0x000000010f00780c */ /* 0x000fe20003fc4270 */
[----:B------:R-:W-:Y:S01]  /*4890*/  FMUL R57, R57, R0 ;  /* 0x0000000039397220 */ /* 0x000fe20000400000 */
[----:B------:R-:W-:Y:S01]  /*48a0*/  F2FP.F16.F32.PACK_AB R56, RZ, R56 ;  /* 0x00000038ff38723e */ /* 0x000fe200000000ff */
[-C--:B------:R-:W-:Y:S01]  /*48b0*/  FMUL R58, R58, R0.reuse ;  /* 0x000000003a3a7220 */ /* 0x080fe20000400000 */
[----:B------:R-:W-:Y:S01]  /*48c0*/  LEA.HI.X R3, R10, UR5, R13, 0x1, P1 ;  /* 0x000000050a037c11 */ /* 0x000fe200088f0c0d */
[-C--:B------:R-:W-:Y:S01]  /*48d0*/  FMUL R59, R59, R0.reuse ;  /* 0x000000003b3b7220 */ /* 0x080fe20000400000 */
[----:B------:R-:W-:Y:S01]  /*48e0*/  ISETP.GT.AND P2, PT, R15, RZ, PT ;  /* 0x000000ff0f00720c */ /* 0x000fe20003f44270 */
[-C--:B------:R-:W-:Y:S01]  /*48f0*/  FMUL R60, R60, R0.reuse ;  /* 0x000000003c3c7220 */ /* 0x080fe20000400000 */
[C---:B------:R-:W-:Y:S01]  /*4900*/  ISETP.GT.AND P1, PT, R16.reuse, RZ, P6 ;  /* 0x000000ff1000720c */ /* 0x040fe20003724270 */
[----:B------:R-:W-:Y:S01]  /*4910*/  @P0 STG.E.U16 desc[UR12][R2.64], R56 ;  /* 0x0000003802000986 */ /* 0x000fe2000c10150c */
[----:B------:R-:W-:Y:S01]  /*4920*/  ISETP.GT.AND P0, PT, R16, 0x8, P2 ;  /* 0x000000081000780c */ /* 0x000fe20001704270 */
[-C--:B------:R-:W-:Y:S01]  /*4930*/  FMUL R61, R61, R0.reuse ;  /* 0x000000003d3d7220 */ /* 0x080fe20000400000 */
[----:B------:R-:W-:Y:S01]  /*4940*/  SHF.L.U64.HI R19, R20, 0x1, R19 ;  /* 0x0000000114137819 */ /* 0x000fe20000010213 */
[----:B------:R-:W-:Y:S01]  /*4950*/  FMUL R62, R62, R0 ;  /* 0x000000003e3e7220 */ /* 0x000fe20000400000 */
[----:B------:R-:W-:Y:S01]  /*4960*/  IADD3 R4, P3, R7, R2, RZ ;  /* 0x0000000207047210 */ /* 0x000fe20007f7e0ff */
[-C--:B------:R-:W-:Y:S01]  /*4970*/  FMUL R63, R63, R0.reuse ;  /* 0x000000003f3f7220 */ /* 0x080fe20000400000 */
[----:B------:R-:W-:Y:S01]  /*4980*/  F2FP.F16.F32.PACK_AB R57, RZ, R57 ;  /* 0x00000039ff39723e */ /* 0x000fe200000000ff */
[----:B------:R-:W-:Y:S01]  /*4990*/  FMUL R64, R64, R0 ;  /* 0x0000000040407220 */ /* 0x000fe20000400000 */
[----:B------:R-:W-:Y:S01]  /*49a0*/  F2FP.F16.F32.PACK_AB R58, RZ, R58 ;  /* 0x0000003aff3a723e */ /* 0x000fe200000000ff */
[----:B------:R-:W-:Y:S01]  /*49b0*/  IMAD.X R5, R19, 0x1, R3, P3 ;  /* 0x0000000113057824 */ /* 0x000fe200018e0603 */
[C---:B------:R-:W-:Y:S01]  /*49c0*/  ISETP.GT.AND P5, PT, R15.reuse, 0x8, PT ;  /* 0x000000080f00780c */ /* 0x040fe20003fa4270 */
[----:B------:R-:W-:Y:S01]  /*49d0*/  @P1 STG.E.U16 desc[UR12][R2.64+0x2], R57 ;  /* 0x0000023902001986 */ /* 0x000fe2000c10150c */
[----:B------:R-:W-:Y:S01]  /*49e0*/  ISETP.GT.AND P4, PT, R15, 0x9, PT ;  /* 0x000000090f00780c */ /* 0x000fe20003f84270 */
[-C--:B------:R-:W-:Y:S01]  /*49f0*/  FMUL R65, R65, R0.reuse ;  /* 0x0000000041417220 */ /* 0x080fe20000400000 */
[C---:B------:R-:W-:Y:S01]  /*4a00*/  ISETP.GT.AND P2, PT, R16.reuse, 0x8, P6 ;  /* 0x000000081000780c */ /* 0x040fe20003744270 */
[----:B------:R-:W-:Y:S01]  /*4a10*/  @P0 STG.E.U16 desc[UR12][R4.64], R58 ;  /* 0x0000003a04000986 */ /* 0x000fe2000c10150c */
[----:B------:R-:W-:Y:S01]  /*4a20*/  ISETP.GT.AND P0, PT, R16, RZ, P5 ;  /* 0x000000ff1000720c */ /* 0x000fe20002f04270 */
[-C--:B------:R-:W-:Y:S01]  /*4a30*/  FMUL R66, R66, R0.reuse ;  /* 0x0000000042427220 */ /* 0x080fe20000400000 */
[----:B------:R-:W-:Y:S01]  /*4a40*/  ISETP.GT.AND P1, PT, R16, RZ, P4 ;  /* 0x000000ff1000720c */ /* 0x000fe20002724270 */
[-C--:B------:R-:W-:Y:S01]  /*4a50*/  FMUL R67, R67, R0.reuse ;  /* 0x0000000043437220 */ /* 0x080fe20000400000 */
[----:B------:R-:W-:Y:S01]  /*4a60*/  F2FP.F16.F32.PACK_AB R59, RZ, R59 ;  /* 0x0000003bff3b723e */ /* 0x000fe200000000ff */
[----:B------:R-:W-:Y:S01]  /*4a70*/  FMUL R68, R68, R0 ;  /* 0x0000000044447220 */ /* 0x000fe20000400000 */
[----:B------:R-:W-:Y:S01]  /*4a80*/  F2FP.F16.F32.PACK_AB R60, RZ, R60 ;  /* 0x0000003cff3c723e */ /* 0x000fe200000000ff */
[-C--:B------:R-:W-:Y:S01]  /*4a90*/  FMUL R69, R69, R0.reuse ;  /* 0x0000000045457220 */ /* 0x080fe20000400000 */
[----:B------:R-:W-:Y:S01]  /*4aa0*/  F2FP.F16.F32.PACK_AB R61, RZ, R61 ;  /* 0x0000003dff3d723e */ /* 0x000fe200000000ff */
[-C--:B------:R-:W-:Y:S01]  /*4ab0*/  FMUL R70, R70, R0.reuse ;  /* 0x0000000046467220 */ /* 0x080fe20000400000 */
[C---:B------:R-:W-:Y:S01]  /*4ac0*/  SHF.L.U64.HI R9, R17.reuse, 0x1, R18 ;  /* 0x0000000111097819 */ /* 0x040fe20000010212 */
[----:B------:R-:W-:Y:S01]  /*4ad0*/  IMAD.SHL.U32 R17, R17, 0x2, RZ ;  /* 0x0000000211117824 */ /* 0x000fe200078e00ff */
[----:B------:R-:W-:Y:S01]  /*4ae0*/  @P2 STG.E.U16 desc[UR12][R4.64+0x2], R59 ;  /* 0x0000023b04002986 */ /* 0x000fe2000c10150c */
[----:B------:R-:W-:Y:S01]  /*4af0*/  ISETP.GT.AND P2, PT, R16, 0x8, P5 ;  /* 0x000000081000780c */ /* 0x000fe20002f44270 */
[----:B------:R-:W-:Y:S01]  /*4b00*/  FMUL R71, R71, R0 ;  /* 0x0000000047477220 */ /* 0x000fe20000400000 */
[----:B------:R-:W-:Y:S01]  /*4b10*/  ISETP.GT.AND P3, PT, R15, 0x10, PT ;  /* 0x000000100f00780c */ /* 0x000fe20003f64270 */
[----:B------:R-:W-:Y:S01]  /*4b20*/  @P0 STG.E.U16 desc[UR12][R2.64+0x10], R60 ;  /* 0x0000103c02000986 */ /* 0x000fe2000c10150c */
[----:B------:R-:W-:Y:S01]  /*4b30*/  F2FP.F16.F32.PACK_AB R62, RZ, R62 ;  /* 0x0000003eff3e723e */ /* 0x000fe200000000ff */
[----:B------:R-:W-:Y:S01]  /*4b40*/  FMUL R72, R72, R0 ;  /* 0x0000000048487220 */ /* 0x000fe20000400000 */
[----:B------:R-:W-:Y:S01]  /*4b50*/  F2FP.F16.F32.PACK_AB R63, RZ, R63 ;  /* 0x0000003fff3f723e */ /* 0x000fe200000000ff */
[----:B------:R-:W-:Y:S01]  /*4b60*/  @P1 STG.E.U16 desc[UR12][R2.64+0x12], R61 ;  /* 0x0000123d02001986 */ /* 0x000fe2000c10150c */
[----:B------:R-:W-:Y:S01]  /*4b70*/  IADD3 R6, P0, P1, R17, R2, R7 ;  /* 0x0000000211067210 */ /* 0x000fe2000791e007 */
[----:B------:R-:W-:Y:S01]  /*4b80*/  FMUL R73, R73, R0 ;  /* 0x0000000049497220 */ /* 0x000fe20000400000 */
[----:B------:R-:W-:Y:S01]  /*4b90*/  F2FP.F16.F32.PACK_AB R64, RZ, R64 ;  /* 0x00000040ff40723e */ /* 0x000fe200000000ff */
[-C--:B------:R-:W-:Y:S01]  /*4ba0*/  FMUL R74, R74, R0.reuse ;  /* 0x000000004a4a7220 */ /* 0x080fe20000400000 */
[----:B------:R-:W-:Y:S01]  /*4bb0*/  IADD3.X R7, R9, R3, R19, P0, P1 ;  /* 0x0000000309077210 */ /* 0x000fe200007e2413 */
[----:B------:R-:W-:Y:S01]  /*4bc0*/  @P2 STG.E.U16 desc[UR12][R4.64+0x10], R62 ;  /* 0x0000103e04002986 */ /* 0x000fe2000c10150c */
[C---:B------:R-:W-:Y:S01]  /*4bd0*/  ISETP.GT.AND P1, PT, R16.reuse, 0x8, P4 ;  /* 0x000000081000780c */ /* 0x040fe20002724270 */
[-C--:B------:R-:W-:Y:S01]  /*4be0*/  FMUL R75, R75, R0.reuse ;  /* 0x000000004b4b7220 */ /* 0x080fe20000400000 */
[----:B------:R-:W-:Y:S01]  /*4bf0*/  ISETP.GT.AND P0, PT, R16, RZ, P3 ;  /* 0x000000ff1000720c */ /* 0x000fe20001f04270 */
[-C--:B------:R-:W-:Y:S01]  /*4c00*/  FMUL R76, R76, R0.reuse ;  /* 0x000000004c4c7220 */ /* 0x080fe20000400000 */
[----:B------:R-:W-:Y:S01]  /*4c10*/  ISETP.GT.AND P2, PT, R15, 0x11, PT ;  /* 0x000000110f00780c */ /* 0x000fe20003f44270 */
[-C--:B------:R-:W-:Y:S01]  /*4c20*/  FMUL R77, R77, R0.reuse ;  /* 0x000000004d4d7220 */ /* 0x080fe20000400000 */
[----:B------:R-:W-:Y:S01]  /*4c30*/  F2FP.F16.F32.PACK_AB R65, RZ, R65 ;  /* 0x00000041ff41723e */ /* 0x000fe200000000ff */
[----:B------:R-:W-:Y:S01]  /*4c40*/  FMUL R78, R78, R0 ;  /* 0x000000004e4e7220 */ /* 0x000fe20000400000 */
[----:B------:R-:W-:Y:S01]  /*4c50*/  F2FP.F16.F32.PACK_AB R66, RZ, R66 ;  /* 0x00000042ff42723e */ /* 0x000fe200000000ff */
[-C--:B------:R-:W-:Y:S01]  /*4c60*/  FMUL R79, R79, R0.reuse ;  /* 0x000000004f4f7220 */ /* 0x080fe20000400000 */
[----:B------:R-:W-:Y:S01]  /*4c70*/  F2FP.F16.F32.PACK_AB R67, RZ, R67 ;  /* 0x00000043ff43723e */ /* 0x000fe200000000ff */
[----:B------:R-:W-:Y:S01]  /*4c80*/  FMUL R80, R80, R0 ;  /* 0x0000000050507220 */ /* 0x000fe20000400000 */
[----:B------:R-:W-:Y:S01]  /*4c90*/  F2FP.F16.F32.PACK_AB R68, RZ, R68 ;  /* 0x00000044ff44723e */ /* 0x000fe200000000ff */
[----:B------:R-:W-:Y:S01]  /*4ca0*/  @P1 STG.E.U16 desc[UR12][R4.64+0x12], R63 ;  /* 0x0000123f04001986 */ /* 0x000fe2000c10150c */
[----:B------:R-:W-:Y:S01]  /*4cb0*/  ISETP.GT.AND P1, PT, R15, 0x19, PT ;  /* 0x000000190f00780c */ /* 0x000fe20003f24270 */
[-C--:B------:R-:W-:Y:S01]  /*4cc0*/  FMUL R81, R81, R0.reuse ;  /* 0x0000000051517220 */ /* 0x080fe20000400000 */
[----:B------:R-:W-:Y:S01]  /*4cd0*/  F2FP.F16.F32.PACK_AB R69, RZ, R69 ;  /* 0x00000045ff45723e */ /* 0x000fe200000000ff */
[----:B------:R-:W-:Y:S01]  /*4ce0*/  @P0 STG.E.U16 desc[UR12][R2.64+0x20], R64 ;  /* 0x0000204002000986 */ /* 0x000fe2000c10150c */
[----:B------:R-:W-:Y:S01]  /*4cf0*/  ISETP.GT.AND P0, PT, R16, RZ, P2 ;  /* 0x000000ff1000720c */ /* 0x000fe20001704270 */
[----:B------:R-:W-:Y:S01]  /*4d00*/  FMUL R82, R82, R0 ;  /* 0x0000000052527220 */ /* 0x000fe20000400000 */
[----:B------:R-:W-:Y:S01]  /*4d10*/  F2FP.F16.F32.PACK_AB R70, RZ, R70 ;  /* 0x00000046ff46723e */ /* 0x000fe200000000ff */
        /* <DEDUP_REMOVED lines=10> */
[----:B------:R-:W-:Y:S01]  /*4dc0*/  @P0 STG.E.U16 desc[UR12][R2.64+0x22], R65 ;  /* 0x0000224102000986 */ /* 0x000fe2000c10150c */
[----:B------:R-:W-:Y:S01]  /*4dd0*/  ISETP.GT.AND P0, PT, R16, 0x8, P3 ;  /* 0x000000081000780c */ /* 0x000fe20001f04270 */
[-C--:B------:R-:W-:Y:S01]  /*4de0*/  FMUL R24, R24, R0.reuse ;  /* 0x0000000018187220 */ /* 0x080fe20000400000 */
[----:B------:R-:W-:Y:S01]  /*4df0*/  ISETP.GT.AND P5, PT, R15, 0x28, PT ;  /* 0x000000280f00780c */ /* 0x000fe20003fa4270 */
        /* <DEDUP_REMOVED lines=8> */
[-C--:B------:R-:W-:Y:S01]  /*4e80*/  FMUL R29, R29, R0.reuse ;  /* 0x000000001d1d7220 */ /* 0x080fe20000400000 */
[C---:B------:R-:W-:Y:S01]  /*4e90*/  ISETP.GT.AND P4, PT, R15.reuse, 0x30, PT ;  /* 0x000000300f00780c */ /* 0x040fe20003f84270 */
[----:B------:R-:W-:Y:S01]  /*4ea0*/  @P0 STG.E.U16 desc[UR12][R4.64+0x20], R66 ;  /* 0x0000204204000986 */ /* 0x000fe2000c10150c */
[----:B------:R-:W-:Y:S01]  /*4eb0*/  ISETP.GT.AND P0, PT, R16, 0x8, P2 ;  /* 0x000000081000780c */ /* 0x000fe20001704270 */
[-C--:B------:R-:W-:Y:S01]  /*4ec0*/  FMUL R30, R30, R0.reuse ;  /* 0x000000001e1e7220 */ /* 0x080fe20000400000 */
[----:B------:R-:W-:Y:S01]  /*4ed0*/  ISETP.GT.AND P2, PT, R15, 0x18, PT ;  /* 0x000000180f00780c */ /* 0x000fe20003f44270 */
[----:B------:R-:W-:Y:S01]  /*4ee0*/  FMUL R31, R31, R0 ;  /* 0x000000001f1f7220 */ /* 0x000fe20000400000 */
[----:B------:R-:W-:Y:S01]  /*4ef0*/  F2FP.F16.F32.PACK_AB R80, RZ, R80 ;  /* 0x00000050ff50723e */ /* 0x000fe200000000ff */
        /* <DEDUP_REMOVED lines=8> */
[----:B------:R-:W-:Y:S01]  /*4f80*/  @P0 STG.E.U16 desc[UR12][R4.64+0x22], R67 ;  /* 0x0000224304000986 */ /* 0x000fe2000c10150c */
[----:B------:R-:W-:Y:S01]  /*4f90*/  ISETP.GT.AND P0, PT, R16, RZ, P2 ;  /* 0x000000ff1000720c */ /* 0x000fe20001704270 */
[----:B------:R-:W-:Y:S01]  /*4fa0*/  FMUL R36, R36, R0 ;  /* 0x0000000024247220 */ /* 0x000fe20000400000 */
[----:B------:R-:W-:Y:S01]  /*4fb0*/  F2FP.F16.F32.PACK_AB R84, RZ, R84 ;  /* 0x00000054ff54723e */ /* 0x000fe200000000ff */
[-C--:B------:R-:W-:Y:S01]  /*4fc0*/  FMUL R37, R37, R0.reuse ;  /* 0x0000000025257220 */ /* 0x080fe20000400000 */
[----:B------:R-:W-:Y:S01]  /*4fd0*/  P2R R12, PR, RZ, 0x20 ;  /* 0x00000020ff0c7803 */ /* 0x000fe20000000000 */
        /* <DEDUP_REMOVED lines=9> */
[----:B------:R-:W-:Y:S01]  /*5070*/  ISETP.GT.AND P0, PT, R16, RZ, P1 ;  /* 0x000000ff1000720c */ /* 0x000fe20000f04270 */
        /* <DEDUP_REMOVED lines=13> */
[----:B------:R-:W-:Y:S01]  /*5150*/  ISETP.GT.AND P0, PT, R16, 0x8, P2 ;  /* 0x000000081000780c */ /* 0x000fe20001704270 */
        /* <DEDUP_REMOVED lines=17> */
[----:B------:R-:W-:-:S02]  /*5270*/  F2FP.F16.F32.PACK_AB R36, RZ, R36 ;  /* 0x00000024ff24723e */ /* 0x000fc400000000ff */
[----:B------:R-:W-:Y:S02]  /*5280*/  F2FP.F16.F32.PACK_AB R37, RZ, R37 ;  /* 0x00000025ff25723e */ /* 0x000fe400000000ff */
[----:B------:R-:W-:Y:S02]  /*5290*/  F2FP.F16.F32.PACK_AB R38, RZ, R38 ;  /* 0x00000026ff26723e */ /* 0x000fe400000000ff */
[----:B------:R-:W-:Y:S02]  /*52a0*/  F2FP.F16.F32.PACK_AB R39, RZ, R39 ;  /* 0x00000027ff27723e */ /* 0x000fe400000000ff */
[----:B------:R-:W-:Y:S01]  /*52b0*/  F2FP.F16.F32.PACK_AB R40, RZ, R40 ;  /* 0x00000028ff28723e */ /* 0x000fe200000000ff */
[----:B------:R-:W-:Y:S01]  /*52c0*/  @P0 STG.E.U16 desc[UR12][R4.64+0x32], R71 ;  /* 0x0000324704000986 */ /* 0x000fe2000c10150c */
[----:B------:R-:W-:Y:S02]  /*52d0*/  ISETP.GT.AND P0, PT, R16, RZ, P2 ;  /* 0x000000ff1000720c */ /* 0x000fe40001704270 */
[----:B------:R-:W-:-:S02]  /*52e0*/  F2FP.F16.F32.PACK_AB R41, RZ, R41 ;  /* 0x00000029ff29723e */ /* 0x000fc400000000ff */
[----:B------:R-:W-:Y:S02]  /*52f0*/  F2FP.F16.F32.PACK_AB R42, RZ, R42 ;  /* 0x0000002aff2a723e */ /* 0x000fe400000000ff */
[----:B------:R-:W-:Y:S02]  /*5300*/  F2FP.F16.F32.PACK_AB R43, RZ, R43 ;  /* 0x0000002bff2b723e */ /* 0x000fe400000000ff */
[----:B------:R-:W-:Y:S02]  /*5310*/  F2FP.F16.F32.PACK_AB R44, RZ, R44 ;  /* 0x0000002cff2c723e */ /* 0x000fe400000000ff */
[----:B------:R-:W-:Y:S02]  /*5320*/  F2FP.F16.F32.PACK_AB R45, RZ, R45 ;  /* 0x0000002dff2d723e */ /* 0x000fe400000000ff */
[----:B------:R-:W-:Y:S01]  /*5330*/  F2FP.F16.F32.PACK_AB R46, RZ, R46 ;  /* 0x0000002eff2e723e */ /* 0x000fe200000000ff */
[----:B------:R-:W-:Y:S01]  /*5340*/  @P0 STG.E.U16 desc[UR12][R2.64+0x40], R72 ;  /* 0x0000404802000986 */ /* 0x000fe2000c10150c */
[----:B------:R-:W-:-:S02]  /*5350*/  ISETP.GT.AND P0, PT, R16, RZ, P1 ;  /* 0x000000ff1000720c */ /* 0x000fc40000f04270 */
[----:B------:R-:W-:Y:S02]  /*5360*/  F2FP.F16.F32.PACK_AB R47, RZ, R47 ;  /* 0x0000002fff2f723e */ /* 0x000fe400000000ff */
[----:B------:R-:W-:Y:S02]  /*5370*/  F2FP.F16.F32.PACK_AB R48, RZ, R48 ;  /* 0x00000030ff30723e */ /* 0x000fe400000000ff */
[----:B------:R-:W-:Y:S02]  /*5380*/  F2FP.F16.F32.PACK_AB R49, RZ, R49 ;  /* 0x00000031ff31723e */ /* 0x000fe400000000ff */
[----:B------:R-:W-:Y:S02]  /*5390*/  F2FP.F16.F32.PACK_AB R50, RZ, R50 ;  /* 0x00000032ff32723e */ /* 0x000fe400000000ff */
[----:B------:R-:W-:Y:S02]  /*53a0*/  F2FP.F16.F32.PACK_AB R51, RZ, R51 ;  /* 0x00000033ff33723e */ /* 0x000fe400000000ff */
[----:B------:R-:W-:Y:S01]  /*53b0*/  F2FP.F16.F32.PACK_AB R52, RZ, R52 ;  /* 0x00000034ff34723e */ /* 0x000fe200000000ff */
[----:B------:R-:W-:Y:S01]  /*53c0*/  @P0 STG.E.U16 desc[UR12][R2.64+0x42], R73 ;  /* 0x0000424902000986 */ /* 0x000fe2000c10150c */
[----:B------:R-:W-:-:S02]  /*53d0*/  ISETP.GT.AND P0, PT, R16, 0x8, P2 ;  /* 0x000000081000780c */ /* 0x000fc40001704270 */
[----:B------:R-:W-:Y:S02]  /*53e0*/  ISETP.GT.AND P2, PT, R15, 0x38, PT ;  /* 0x000000380f00780c */ /* 0x000fe40003f44270 */
[----:B------:R-:W-:Y:S02]  /*53f0*/  F2FP.F16.F32.PACK_AB R53, RZ, R53 ;  /* 0x00000035ff35723e */ /* 0x000fe400000000ff */
[----:B------:R-:W-:-:S07]  /*5400*/  F2FP.F16.F32.PACK_AB R54, RZ, R54 ;  /* 0x00000036ff36723e */ /* 0x000fce00000000ff */
[----:B------:R-:W-:Y:S01]  /*5410*/  @P0 STG.E.U16 desc[UR12][R4.64+0x40], R74 ;  /* 0x0000404a04000986 */ /* 0x000fe2000c10150c */
[----:B------:R-:W-:-:S13]  /*5420*/  ISETP.GT.AND P0, PT, R16, 0x8, P1 ;  /* 0x000000081000780c */ /* 0x000fda0000f04270 */
[----:B------:R-:W-:Y:S01]  /*5430*/  @P0 STG.E.U16 desc[UR12][R4.64+0x42], R75 ;  /* 0x0000424b04000986 */ /* 0x000fe2000c10150c */
[----:B------:R-:W-:-:S13]  /*5440*/  ISETP.GT.AND P0, PT, R16, RZ, P5 ;  /* 0x000000ff1000720c */ /* 0x000fda0002f04270 */
[----:B------:R-:W-:Y:S01]  /*5450*/  @P0 STG.E.U16 desc[UR12][R2.64+0x50], R76 ;  /* 0x0000504c02000986 */ /* 0x000fe2000c10150c */
[----:B------:R-:W-:-:S04]  /*5460*/  ISETP.GT.AND P0, PT, R15, 0x29, PT ;  /* 0x000000290f00780c */ /* 0x000fc80003f04270 */
[----:B------:R-:W-:Y:S02]  /*5470*/  ISETP.GT.AND P1, PT, R16, RZ, P0 ;  /* 0x000000ff1000720c */ /* 0x000fe40000724270 */
[----:B------:R-:W-:-:S11]  /*5480*/  P2R R13, PR, RZ, 0x1 ;  /* 0x00000001ff0d7803 */ /* 0x000fd60000000000 */
[----:B------:R-:W-:Y:S01]  /*5490*/  @P1 STG.E.U16 desc[UR12][R2.64+0x52], R77 ;  /* 0x0000524d02001986 */ /* 0x000fe2000c10150c */
[----:B------:R-:W-:-:S13]  /*54a0*/  ISETP.GT.AND P1, PT, R16, 0x8, P5 ;  /* 0x000000081000780c */ /* 0x000fda0002f24270 */
[----:B------:R-:W-:Y:S01]  /*54b0*/  @P1 STG.E.U16 desc[UR12][R4.64+0x50], R78 ;  /* 0x0000504e04001986 */ /* 0x000fe2000c10150c */
[C---:B------:R-:W-:Y:S02]  /*54c0*/  ISETP.GT.AND P1, PT, R16.reuse, 0x8, P0 ;  /* 0x000000081000780c */ /* 0x040fe40000724270 */
[----:B------:R-:W-:-:S11]  /*54d0*/  ISETP.GT.AND P0, PT, R16, 0x8, P2 ;  /* 0x000000081000780c */ /* 0x000fd60001704270 */
[----:B------:R-:W-:Y:S01]  /*54e0*/  @P1 STG.E.U16 desc[UR12][R4.64+0x52], R79 ;  /* 0x0000524f04001986 */ /* 0x000fe2000c10150c */
[----:B------:R-:W-:-:S13]  /*54f0*/  ISETP.GT.AND P1, PT, R16, RZ, P4 ;  /* 0x000000ff1000720c */ /* 0x000fda0002724270 */
[----:B------:R-:W-:Y:S01]  /*5500*/  @P1 STG.E.U16 desc[UR12][R2.64+0x60], R80 ;  /* 0x0000605002001986 */ /* 0x000fe2000c10150c */
[----:B------:R-:W-:-:S13]  /*5510*/  ISETP.GT.AND P1, PT, R16, RZ, P3 ;  /* 0x000000ff1000720c */ /* 0x000fda0001f24270 */
[----:B------:R-:W-:Y:S01]  /*5520*/  @P1 STG.E.U16 desc[UR12][R2.64+0x62], R81 ;  /* 0x0000625102001986 */ /* 0x000fe2000c10150c */
[----:B------:R-:W-:-:S13]  /*5530*/  ISETP.GT.AND P1, PT, R16, 0x8, P4 ;  /* 0x000000081000780c */ /* 0x000fda0002724270 */
[----:B------:R-:W-:Y:S01]  /*5540*/  @P1 STG.E.U16 desc[UR12][R4.64+0x60], R82 ;  /* 0x0000605204001986 */ /* 0x000fe2000c10150c */
[----:B------:R-:W-:-:S13]  /*5550*/  ISETP.GT.AND P1, PT, R16, 0x8, P3 ;  /* 0x000000081000780c */ /* 0x000fda0001f24270 */
[----:B------:R-:W-:Y:S01]  /*5560*/  @P1 STG.E.U16 desc[UR12][R4.64+0x62], R83 ;  /* 0x0000625304001986 */ /* 0x000fe2000c10150c */
[----:B------:R-:W-:-:S05]  /*5570*/  IADD3 R10, P1, R17, R4, RZ ;  /* 0x00000004110a7210 */ /* 0x000fca0007f3e0ff */
[----:B------:R-:W-:Y:S01]  /*5580*/  IMAD.X R11, R9, 0x1, R5, P1 ;  /* 0x00000001090b7824 */ /* 0x000fe200008e0605 */
[----:B------:R-:W-:-:S13]  /*5590*/  ISETP.GT.AND P1, PT, R16, RZ, P2 ;  /* 0x000000ff1000720c */ /* 0x000fda0001724270 */
[----:B------:R-:W-:Y:S01]  /*55a0*/  @P1 STG.E.U16 desc[UR12][R2.64+0x70], R84 ;  /* 0x0000705402001986 */ /* 0x000fe2000c10150c */
[----:B------:R-:W-:-:S05]  /*55b0*/  IADD3 R8, P1, R17, R2, RZ ;  /* 0x0000000211087210 */ /* 0x000fca0007f3e0ff */
[----:B------:R-:W-:Y:S01]  /*55c0*/  IMAD.X R9, R9, 0x1, R3, P1 ;  /* 0x0000000109097824 */ /* 0x000fe200008e0603 */
[----:B------:R-:W-:-:S04]  /*55d0*/  ISETP.GT.AND P1, PT, R15, 0x39, PT ;  /* 0x000000390f00780c */ /* 0x000fc80003f24270 */
[----:B------:R-:W-:-:S13]  /*55e0*/  ISETP.GT.AND P5, PT, R16, RZ, P1 ;  /* 0x000000ff1000720c */ /* 0x000fda0000fa4270 */
[----:B------:R0:W-:Y:S01]  /*55f0*/  @P5 STG.E.U16 desc[UR12][R2.64+0x72], R85 ;  /* 0x0000725502005986 */ /* 0x0001e2000c10150c */
[----:B------:R-:W-:-:S03]  /*5600*/  ISETP.GT.AND P5, PT, R15, RZ, PT ;  /* 0x000000ff0f00720c */ /* 0x000fc60003fa4270 */
[----:B------:R-:W-:Y:S01]  /*5610*/  @P0 STG.E.U16 desc[UR12][R4.64+0x70], R86 ;  /* 0x0000705604000986 */ /* 0x000fe2000c10150c */
[----:B------:R-:W-:-:S13]  /*5620*/  ISETP.GT.AND P0, PT, R16, 0x8, P1 ;  /* 0x000000081000780c */ /* 0x000fda0000f04270 */
[----:B------:R-:W-:Y:S01]  /*5630*/  @P0 STG.E.U16 desc[UR12][R4.64+0x72], R87 ;  /* 0x0000725704000986 */ /* 0x000fe2000c10150c */
[C---:B------:R-:W-:Y:S02]  /*5640*/  ISETP.GT.AND P0, PT, R16.reuse, 0x40, P5 ;  /* 0x000000401000780c */ /* 0x040fe40002f04270 */
[----:B------:R-:W-:-:S11]  /*5650*/  ISETP.GT.AND P5, PT, R16, 0x48, P5 ;  /* 0x000000481000780c */ /* 0x000fd60002fa4270 */
[----:B------:R-:W-:Y:S01]  /*5660*/  @P0 STG.E.U16 desc[UR12][R8.64], R24 ;  /* 0x0000001808000986 */ /* 0x000fe2000c10150c */
[C---:B------:R-:W-:Y:S02]  /*5670*/  ISETP.GT.AND P0, PT, R16.reuse, 0x40, P6 ;  /* 0x000000401000780c */ /* 0x040fe40003704270 */
[----:B------:R-:W-:-:S11]  /*5680*/  ISETP.GT.AND P6, PT, R16, 0x48, P6 ;  /* 0x000000481000780c */ /* 0x000fd600037c4270 */
[----:B0-----:R-:W-:Y:S02]  /*5690*/  @P0 IMAD.MOV.U32 R2, RZ, RZ, R8 ;  /* 0x000000ffff020224 */ /* 0x001fe400078e0008 */
[----:B------:R-:W-:-:S05]  /*56a0*/  @P0 IMAD.MOV.U32 R3, RZ, RZ, R9 ;  /* 0x000000ffff030224 */ /* 0x000fca00078e0009 */
[----:B------:R0:W-:Y:S01]  /*56b0*/  @P0 STG.E.U16 desc[UR12][R2.64+0x2], R25 ;  /* 0x0000021902000986 */ /* 0x0001e2000c10150c */
[----:B------:R-:W-:-:S03]  /*56c0*/  ISETP.NE.AND P0, PT, R13, RZ, PT ;  /* 0x000000ff0d00720c */ /* 0x000fc60003f05270 */
[----:B------:R-:W-:Y:S01]  /*56d0*/  @P5 STG.E.U16 desc[UR12][R10.64], R26 ;  /* 0x0000001a0a005986 */ /* 0x000fe2000c10150c */
[----:B------:R-:W-:-:S03]  /*56e0*/  ISETP.NE.AND P5, PT, R12, RZ, PT ;  /* 0x000000ff0c00720c */ /* 0x000fc60003fa5270 */
[----:B------:R-:W-:Y:S01]  /*56f0*/  @P6 STG.E.U16 desc[UR12][R10.64+0x2], R27 ;  /* 0x0000021b0a006986 */ /* 0x000fe2000c10150c */
[----:B------:R-:W-:-:S04]  /*5700*/  ISETP.GT.AND P6, PT, R15, 0x8, PT ;  /* 0x000000080f00780c */ /* 0x000fc80003fc4270 */
[----:B------:R-:W-:-:S13]  /*5710*/  ISETP.GT.AND P6, PT, R16, 0x40, P6 ;  /* 0x000000401000780c */ /* 0x000fda00037c4270 */
[----:B0-----:R-:W-:Y:S02]  /*5720*/  @P6 IMAD.MOV.U32 R2, RZ, RZ, R8 ;  /* 0x000000ffff026224 */ /* 0x001fe400078e0008 */
[----:B------:R-:W-:-:S05]  /*5730*/  @P6 IMAD.MOV.U32 R3, RZ, RZ, R9 ;  /* 0x000000ffff036224 */ /* 0x000fca00078e0009 */
[----:B------:R0:W-:Y:S01]  /*5740*/  @P6 STG.E.U16 desc[UR12][R2.64+0x10], R28 ;  /* 0x0000101c02006986 */ /* 0x0001e2000c10150c */
[----:B------:R-:W-:-:S04]  /*5750*/  ISETP.GT.AND P6, PT, R15, 0x9, PT ;  /* 0x000000090f00780c */ /* 0x000fc80003fc4270 */
[----:B------:R-:W-:-:S13]  /*5760*/  ISETP.GT.AND P6, PT, R16, 0x40, P6 ;  /* 0x000000401000780c */ /* 0x000fda00037c4270 */
[----:B0-----:R-:W-:Y:S02]  /*5770*/  @P6 IMAD.MOV.U32 R2, RZ, RZ, R8 ;  /* 0x000000ffff026224 */ /* 0x001fe400078e0008 */
[----:B------:R-:W-:-:S05]  /*5780*/  @P6 IMAD.MOV.U32 R3, RZ, RZ, R9 ;  /* 0x000000ffff036224 */ /* 0x000fca00078e0009 */
[----:B------:R0:W-:Y:S01]  /*5790*/  @P6 STG.E.U16 desc[UR12][R2.64+0x12], R29 ;  /* 0x0000121d02006986 */ /* 0x0001e2000c10150c */
[----:B------:R-:W-:-:S04]  /*57a0*/  ISETP.GT.AND P6, PT, R15, 0x8, PT ;  /* 0x000000080f00780c */ /* 0x000fc80003fc4270 */
[----:B------:R-:W-:-:S13]  /*57b0*/  ISETP.GT.AND P6, PT, R16, 0x48, P6 ;  /* 0x000000481000780c */ /* 0x000fda00037c4270 */
        /* <DEDUP_REMOVED lines=66> */
[C---:B------:R-:W-:Y:S02]  /*5be0*/  ISETP.GT.AND P6, PT, R16.reuse, 0x40, P5 ;  /* 0x000000401000780c */ /* 0x040fe40002fc4270 */
[----:B------:R-:W-:-:S11]  /*5bf0*/  ISETP.GT.AND P5, PT, R16, 0x48, P5 ;  /* 0x000000481000780c */ /* 0x000fd60002fa4270 */
        /* <DEDUP_REMOVED lines=9> */
[----:B------:R-:W-:Y:S01]  /*5c90*/  ISETP.GT.AND P4, PT, R16, 0x48, P4 ;  /* 0x000000481000780c */ /* 0x000fe20002784270 */
        /* <DEDUP_REMOVED lines=17> */
[----:B------:R0:W-:Y:S02]  /*5db0*/  @P0 STG.E.U16 desc[UR12][R2.64+0x62], R49 ;  /* 0x0000623102000986 */ /* 0x0001e4000c10150c */
        /* <DEDUP_REMOVED lines=8> */
[----:B------:R0:W-:Y:S04]  /*5e40*/  @P6 STG.E.U16 desc[UR12][R2.64+0x70], R52 ;  /* 0x0000703402006986 */ /* 0x0001e8000c10150c */
[----:B------:R1:W-:Y:S01]  /*5e50*/  @P5 STG.E.U16 desc[UR12][R8.64+0x72], R53 ;  /* 0x0000723508005986 */ /* 0x0003e2000c10150c */
[----:B0-----:R-:W-:Y:S02]  /*5e60*/  @P2 IMAD.MOV.U32 R2, RZ, RZ, R6 ;  /* 0x000000ffff022224 */ /* 0x001fe400078e0006 */
[----:B------:R-:W-:-:S05]  /*5e70*/  @P2 IMAD.MOV.U32 R3, RZ, RZ, R7 ;  /* 0x000000ffff032224 */ /* 0x000fca00078e0007 */
[----:B------:R1:W-:Y:S01]  /*5e80*/  @P2 STG.E.U16 desc[UR12][R2.64+0x70], R54 ;  /* 0x0000703602002986 */ /* 0x0003e2000c10150c */
[----:B------:R-:W-:Y:S05]  /*5e90*/  @!P1 EXIT ;  /* 0x000000000000994d */ /* 0x000fea0003800000 */
[----:B------:R-:W-:-:S05]  /*5ea0*/  F2FP.F16.F32.PACK_AB R0, RZ, R0 ;  /* 0x00000000ff00723e */ /* 0x000fca00000000ff */
[----:B------:R-:W-:Y:S01]  /*5eb0*/  STG.E.U16 desc[UR12][R6.64+0x72], R0 ;  /* 0x0000720006007986 */ /* 0x000fe2000c10150c */
[----:B------:R-:W-:Y:S05]  /*5ec0*/  EXIT ;  /* 0x000000000000794d */ /* 0x000fea0003800000 */
.L_x_10:
[----:B------:R-:W-:-:S13]  /*5ed0*/  ISETP.NE.AND P0, PT, R6, RZ, PT ;  /* 0x000000ff0600720c */ /* 0x000fda0003f05270 */
[----:B------:R-:W-:Y:S05]  /*5ee0*/  @P0 EXIT ;  /* 0x000000000000094d */ /* 0x000fea0003800000 */
[----:B------:R-:W-:-:S13]  /*5ef0*/  ELECT P0, URZ, PT ;  /* 0x00000000003f782f */ /* 0x000fda0003800000 */
[----:B------:R-:W-:Y:S05]  /*5f00*/  @!P0 BRA `(.L_x_145) ;  /* 0x00000008000c8947 */ /* 0x000fea0003800000 */
[----:B------:R-:W-:Y:S02]  /*5f10*/  ISETP.GE.AND P0, PT, R3, 0x1, PT ;  /* 0x000000010300780c */ /* 0x000fe40003f06270 */
[----:B0-2---:R-:W-:-:S04]  /*5f20*/  SHF.R.S32.HI R5, RZ, 0x1f, R8 ;  /* 0x0000001fff057819 */ /* 0x005fc80000011408 */
[----:B------:R-:W-:-:S07]  /*5f30*/  LEA.HI R5, R5, R8, RZ, 0x7 ;  /* 0x0000000805057211 */ /* 0x000fce00078f38ff */
[----:B------:R-:W-:Y:S05]  /*5f40*/  @!P0 BRA `(.L_x_145) ;  /* 0x0000000400fc8947 */ /* 0x000fea0003800000 */
[----:B-----5:R-:W0:Y:S01]  /*5f50*/  S2R R0, SR_CTAID.X ;  /* 0x0000000000007919 */ /* 0x020e220000002500 */
[----:B------:R-:W-:Y:S01]  /*5f60*/  LOP3.LUT R5, R5, 0xffffff80, RZ, 0xc0, !PT ;  /* 0xffffff8005057812 */ /* 0x000fe200078ec0ff */
[----:B------:R-:W-:Y:S01]  /*5f70*/  ULDC UR4, c[0x0][0x384] ;  /* 0x0000e10000047ab9 */ /* 0x000fe20000000800 */
[C---:B------:R-:W-:Y:S01]  /*5f80*/  LOP3.LUT P0, RZ, R8.reuse, 0x1f, RZ, 0xc0, !PT ;  /* 0x0000001f08ff7812 */ /* 0x040fe2000780c0ff */
[----:B------:R-:W1:Y:S01]  /*5f90*/  S2R R10, SR_CTAID.Y ;  /* 0x00000000000a7919 */ /* 0x000e620000002600 */
[----:B------:R-:W-:Y:S01]  /*5fa0*/  ULDC UR5, c[0x0][0x388] ;  /* 0x0000e20000057ab9 */ /* 0x000fe20000000800 */
[----:B------:R-:W-:Y:S01]  /*5fb0*/  IMAD.IADD R5, R8, 0x1, -R5 ;  /* 0x0000000108057824 */ /* 0x000fe200078e0a05 */
[----:B------:R-:W-:Y:S01]  /*5fc0*/  LOP3.LUT R20, R2, 0x2, RZ, 0xfc, !PT ;  /* 0x0000000202147812 */ /* 0x000fe200078efcff */
[----:B------:R-:W-:Y:S01]  /*5fd0*/  VIADD R21, R3, 0x1 ;  /* 0x0000000103157836 */ /* 0x000fe20000000000 */
[----:B------:R-:W-:Y:S01]  /*5fe0*/  CS2R R6, SRZ ;  /* 0x0000000000067805 */ /* 0x000fe2000001ff00 */
[----:B------:R-:W-:Y:S01]  /*5ff0*/  IMAD.MOV.U32 R4, RZ, RZ, RZ ;  /* 0x000000ffff047224 */ /* 0x000fe200078e00ff */
[----:B------:R-:W-:-:S02]  /*6000*/  ISETP.NE.AND P1, PT, R5, RZ, PT ;  /* 0x000000ff0500720c */ /* 0x000fc40003f25270 */
[----:B------:R-:W-:Y:S02]  /*6010*/  CS2R R8, SRZ ;  /* 0x0000000000087805 */ /* 0x000fe4000001ff00 */
[----:B------:R-:W-:Y:S01]  /*6020*/  ISETP.NE.OR P0, PT, R5, RZ, !P0 ;  /* 0x000000ff0500720c */ /* 0x000fe20004705670 */
[----:B------:R-:W-:Y:S02]  /*6030*/  IMAD.MOV.U32 R5, RZ, RZ, 0x1 ;  /* 0x00000001ff057424 */ /* 0x000fe400078e00ff */
[----:B0-----:R-:W-:-:S04]  /*6040*/  IMAD.SHL.U32 R16, R0, 0x80, RZ ;  /* 0x0000008000107824 */ /* 0x001fc800078e00ff */
[----:B------:R-:W-:-:S04]  /*6050*/  IMAD.HI.U32 R0, R16, UR4, RZ ;  /* 0x0000000410007c27 */ /* 0x000fc8000f8e00ff */
[----:B-1----:R-:W-:Y:S01]  /*6060*/  IMAD.SHL.U32 R18, R10, 0x40, RZ ;  /* 0x000000400a127824 */ /* 0x002fe200078e00ff */
[----:B------:R-:W-:-:S07]  /*6070*/  SHF.R.U32.HI R0, RZ, UR5, R0 ;  /* 0x00000005ff007c19 */ /* 0x000fce0008011600 */
.L_x_149:
[----:B------:R-:W0:Y:S01]  /*6080*/  S2R R11, SR_CgaCtaId ;  /* 0x00000000000b7919 */ /* 0x000e220000008800 */
[----:B------:R-:W-:-:S04]  /*6090*/  MOV R10, 0x400 ;  /* 0x00000400000a7802 */ /* 0x000fc80000000f00 */
[----:B0-----:R-:W-:Y:S02]  /*60a0*/  LEA R19, R11, R10, 0x18 ;  /* 0x0000000a0b137211 */ /* 0x001fe400078ec0ff */
[----:B------:R-:W-:-:S03]  /*60b0*/  SHF.L.U32 R10, R5, 0x1f, RZ ;  /* 0x0000001f050a7819 */ /* 0x000fc600000006ff */
[----:B------:R-:W-:-:S07]  /*60c0*/  IMAD R17, R4, 0x8, R19 ;  /* 0x0000000804117824 */ /* 0x000fce00078e0213 */
.L_x_146:
[----:B0-----:R0:W1:Y:S02]  /*60d0*/  SYNCS.PHASECHK.TRANS64.TRYWAIT P2, [R17+URZ+0x36090], R10 ;  /* 0x0360900a110075a7 */ /* 0x001064000804017f */
[----:B-1----:R-:W-:Y:S05]  /*60e0*/  @!P2 NANOSLEEP.SYNCS 0x989680 ;  /* 0x009896800000a95d */ /* 0x002fea0003900000 */
[----:B------:R-:W1:Y:S02]  /*60f0*/  @!P2 SYNCS.PHASECHK.TRANS64 P2, [R17+URZ+0x36090], R10 ;  /* 0x0360900a1100a5a7 */ /* 0x000e64000804007f */
[----:B-1----:R-:W-:Y:S05]  /*6100*/  @!P2 BRA `(.L_x_146) ;  /* 0xfffffffc00f0a947 */ /* 0x002fea000383ffff */
[----:B0-----:R-:W0:Y:S02]  /*6110*/  @!P1 LDC R10, c[0x0][0x580] ;  /* 0x00016000ff0a9b82 */ /* 0x001e240000000800 */
[----:B0-----:R0:W-:Y:S02]  /*6120*/  @!P1 SYNCS.ARRIVE.TRANS64 RZ, [R17+URZ+0x36000], R10 ;  /* 0x0360000a11ff99a7 */ /* 0x0011e4000800003f */
[----:B0-----:R-:W-:-:S04]  /*6130*/  PRMT R10, R20, 0x9910, RZ ;  /* 0x00009910140a7816 */ /* 0x001fc800000000ff */
[----:B------:R-:W-:-:S13]  /*6140*/  ISETP.NE.AND P2, PT, R10, 0x2, PT ;  /* 0x000000020a00780c */ /* 0x000fda0003f45270 */
[----:B------:R-:W-:Y:S05]  /*6150*/  @P2 BRA `(.L_x_147) ;  /* 0x0000000000042947 */ /* 0x000fea0003800000 */
[----:B------:R-:W-:Y:S01]  /*6160*/  BPT.TRAP 0x1 ;  /* 0x000000040000795c */ /* 0x000fe20000300000 */
.L_x_147:
[----:B------:R-:W-:Y:S05]  /*6170*/  @P0 BRA `(.L_x_148) ;  /* 0x0000000000040947 */ /* 0x000fea0003800000 */
[----:B------:R-:W-:Y:S01]  /*6180*/  BPT.TRAP 0x1 ;  /* 0x000000040000795c */ /* 0x000fe20000300000 */
.L_x_148:
[----:B------:R-:W0:Y:S01]  /*6190*/  LDC R13, c[0x0][0x380] ;  /* 0x0000e000ff0d7b82 */ /* 0x000e220000000800 */
[----:B------:R-:W-:Y:S01]  /*61a0*/  R2UR UR4, R0 ;  /* 0x00000000000472ca */ /* 0x000fe200000e0000 */
[----:B------:R-:W-:Y:S01]  /*61b0*/  ULDC UR14, c[0x0][0x38c] ;  /* 0x0000e300000e7ab9 */ /* 0x000fe20000000800 */
[----:B------:R-:W-:Y:S01]  /*61c0*/  R2UR UR13, R16 ;  /* 0x00000000100d72ca */ /* 0x000fe200000e0000 */
[----:B------:R-:W-:Y:S01]  /*61d0*/  UISETP.NE.AND UP0, UPT, UR14, 0x1, UPT ;  /* 0x000000010e00788c */ /* 0x000fe2000bf05270 */
[C---:B------:R-:W-:Y:S01]  /*61e0*/  R2UR UR18, R8.reuse ;  /* 0x00000000081272ca */ /* 0x040fe200000e0000 */
[----:B------:R-:W-:Y:S01]  /*61f0*/  VIADD R8, R8, 0x1 ;  /* 0x0000000108087836 */ /* 0x000fe20000000000 */
[----:B------:R-:W-:Y:S01]  /*6200*/  ULDC UR24, c[0x0][0x398] ;  /* 0x0000e60000187ab9 */ /* 0x000fe20000000800 */
[----:B------:R-:W1:Y:S01]  /*6210*/  LDC.64 R10, c[0x0][0x3f8] ;  /* 0x0000fe00ff0a7b82 */ /* 0x000e620000000a00 */
[----:B------:R-:W-:Y:S01]  /*6220*/  R2UR UR16, R4 ;  /* 0x00000000041072ca */ /* 0x000fe200000e0000 */
[----:B------:R-:W-:Y:S01]  /*6230*/  ULDC UR12, c[0x0][0x3ec] ;  /* 0x0000fb00000c7ab9 */ /* 0x000fe20000000800 */
[----:B------:R-:W-:Y:S01]  /*6240*/  R2UR UR17, R17 ;  /* 0x00000000111172ca */ /* 0x000fe200000e0000 */
[----:B------:R-:W-:Y:S01]  /*6250*/  VIADD R21, R21, 0xffffffff ;  /* 0xffffffff15157836 */ /* 0x000fe20000000000 */
[----:B------:R-:W-:Y:S01]  /*6260*/  ULDC.64 UR28, c[0x0][0x198] ;  /* 0x00006600001c7ab9 */ /* 0x000fe20000000a00 */
[----:B------:R-:W-:Y:S01]  /*6270*/  ULDC.64 UR20, c[0x0][0x3f0] ;  /* 0x0000fc0000147ab9 */ /* 0x000fe20000000a00 */
[----:B------:R-:W-:Y:S01]  /*6280*/  @UP0 ULDC.64 UR8, c[0x0][0x390] ;  /* 0x0000e40000080ab9 */ /* 0x000fe20000000a00 */
[----:B---34-:R-:W1:Y:S01]  /*6290*/  LDC.64 R14, c[0x0][0x3d0] ;  /* 0x0000f400ff0e7b82 */ /* 0x018e620000000a00 */
[----:B------:R-:W-:Y:S01]  /*62a0*/  ISETP.GT.AND P6, PT, R21, 0x1, PT ;  /* 0x000000011500780c */ /* 0x000fe20003fc4270 */
[----:B------:R-:W-:Y:S01]  /*62b0*/  USHF.L.U32 UR18, UR18, 0x5, URZ ;  /* 0x0000000512127899 */ /* 0x000fe2000800063f */
[----:B------:R-:W-:Y:S01]  /*62c0*/  UMOV UR26, 0x0 ;  /* 0x00000000001a7882 */ /* 0x000fe20000000000 */
[----:B------:R-:W-:-:S04]  /*62d0*/  UMOV UR27, 0x10000000 ;  /* 0x10000000001b7882 */ /* 0x000fc80000000000 */
[----:B------:R-:W2:Y:S01]  /*62e0*/  LDC R12, c[0x0][0x400] ;  /* 0x00010000ff0c7b82 */ /* 0x000ea20000000800 */
[----:B0-----:R-:W-:Y:S01]  /*62f0*/  ISETP.NE.AND P2, PT, R13, 0x1, PT ;  /* 0x000000010d00780c */ /* 0x001fe20003f45270 */
[----:B------:R-:W-:-:S12]  /*6300*/  UIADD3 UR17, UR17, 0x36000, URZ ;  /* 0x0003600011117890 */ /* 0x000fd8000fffe03f */
[----:B------:R-:W-:Y:S01]  /*6310*/  @P2 IMAD.U32 R22, RZ, RZ, UR4 ;  /* 0x00000004ff162e24 */ /* 0x000fe2000f8e00ff */
[----:B------:R-:W-:Y:S01]  /*6320*/  ULDC.64 UR4, c[0x0][0x3c8] ;  /* 0x0000f20000047ab9 */ /* 0x000fe20000000a00 */
[----:B-1----:R-:W-:Y:S02]  /*6330*/  IMAD R11, R7, R14, R11 ;  /* 0x0000000e070b7224 */ /* 0x002fe400078e020b */
[----:B------:R-:W-:Y:S01]  /*6340*/  IMAD R10, R9, UR5, R10 ;  /* 0x00000005090a7c24 */ /* 0x000fe2000f8e020a */
[----:B------:R-:W-:Y:S02]  /*6350*/  @P2 R2UR UR13, R22 ;  /* 0x00000000160d22ca */ /* 0x000fe400000e0000 */
[----:B------:R-:W-:Y:S01]  /*6360*/  ISETP.NE.AND P2, PT, R8, UR15, PT ;  /* 0x0000000f08007c0c */ /* 0x000fe2000bf45270 */
[----:B------:R-:W-:Y:S02]  /*6370*/  IMAD.U32 R11, R11, 0x20, R10 ;  /* 0x000000200b0b7824 */ /* 0x000fe400078e000a */
[----:B--2---:R-:W-:Y:S01]  /*6380*/  IMAD R12, R6, R15, R12 ;  /* 0x0000000f060c7224 */ /* 0x004fe200078e020c */
[----:B------:R-:W-:Y:S01]  /*6390*/  SEL R8, R8, RZ, P2 ;  /* 0x000000ff08087207 */ /* 0x000fe20001000000 */
[----:B------:R-:W0:Y:S02]  /*63a0*/  LDC.64 R14, c[0x0][0x3e0] ;  /* 0x0000f800ff0e7b82 */ /* 0x000e240000000a00 */
[----:B------:R-:W-:-:S04]  /*63b0*/  IMAD.U32 R11, R12, 0x400, R11 ;  /* 0x000004000c0b7824 */ /* 0x000fc800078e000b */
[----:B------:R-:W-:Y:S01]  /*63c0*/  UIMAD.WIDE.U32 UR6, UR13, UR8, URZ ;  /* 0x000000080d0672a5 */ /* 0x000fe2000f8e003f */
[----:B------:R-:W-:Y:S01]  /*63d0*/  R2UR UR25, R11 ;  /* 0x000000000b1972ca */ /* 0x000fe200000e0000 */
[----:B------:R-:W-:Y:S01]  /*63e0*/  UIADD3 UR6, -UR13, URZ, URZ ;  /* 0x0000003f0d067290 */ /* 0x000fe2000fffe13f */
[----:B------:R-:W-:Y:S01]  /*63f0*/  VIADD R11, R6, 0x1 ;  /* 0x00000001060b7836 */ /* 0x000fe20000000000 */
[----:B------:R-:W-:Y:S01]  /*6400*/  UMOV UR5, UR13 ;  /* 0x0000000d00057c82 */ /* 0x000fe20008000000 */
[----:B------:R-:W-:Y:S02]  /*6410*/  @UP0 USHF.R.U32.HI UR5, URZ, UR9, UR7 ;  /* 0x000000093f050299 */ /* 0x000fe40008011607 */
[----:B------:R-:W-:Y:S01]  /*6420*/  UISETP.NE.AND UP0, UPT, UR24, 0x1, UPT ;  /* 0x000000011800788c */ /* 0x000fe2000bf05270 */
[----:B------:R-:W-:Y:S01]  /*6430*/  IMAD R10, R13, UR6, R16 ;  /* 0x000000060d0a7c24 */ /* 0x000fe2000f8e0210 */
[----:B------:R-:W-:Y:S01]  /*6440*/  R2UR UR7, R19 ;  /* 0x00000000130772ca */ /* 0x000fe200000e0000 */
[----:B------:R-:W-:Y:S01]  /*6450*/  VIADD R13, R9, 0x1 ;  /* 0x00000001090d7836 */ /* 0x000fe20000000000 */
[----:B------:R-:W-:Y:S01]  /*6460*/  ULDC.64 UR8, c[0x0][0x3c0] ;  /* 0x0000f00000087ab9 */ /* 0x000fe20000000a00 */
[----:B------:R-:W-:Y:S01]  /*6470*/  @P2 IMAD.MOV R13, RZ, RZ, R9 ;  /* 0x000000ffff0d2224 */ /* 0x000fe200078e0209 */
[----:B------:R-:W-:Y:S01]  /*6480*/  R2UR UR19, R10 ;  /* 0x000000000a1372ca */ /* 0x000fe200000e0000 */
[C---:B------:R-:W-:Y:S01]  /*6490*/  IMAD R19, R4.reuse, 0x1000, R19 ;  /* 0x0000100004137824 */ /* 0x040fe200078e0213 */
[----:B------:R-:W-:Y:S01]  /*64a0*/  UMOV UR22, UR5 ;  /* 0x0000000500167c82 */ /* 0x000fe20008000000 */
[----:B------:R-:W-:Y:S01]  /*64b0*/  VIADD R10, R7, 0x1 ;  /* 0x00000001070a7836 */ /* 0x000fe20000000000 */
[----:B------:R-:W-:Y:S01]  /*64c0*/  UIADD3 UR6, UP1, UR28, 0xf0, URZ ;  /* 0x000000f01c067890 */ /* 0x000fe2000ff3e03f */
[----:B0-----:R-:W-:Y:S01]  /*64d0*/  ISETP.NE.AND P3, PT, R13, R14, PT ;  /* 0x0000000e0d00720c */ /* 0x001fe20003f65270 */
[----:B------:R-:W-:Y:S01]  /*64e0*/  @UP0 ULDC UR10, c[0x0][0x39c] ;  /* 0x0000e700000a0ab9 */ /* 0x000fe20000000800 */
[----:B------:R-:W-:Y:S01]  /*64f0*/  @UP0 ULDC UR30, c[0x0][0x3a0] ;  /* 0x0000e800001e0ab9 */ /* 0x000fe20000000800 */
[----:B------:R-:W-:Y:S01]  /*6500*/  UIMAD.WIDE.U32 UR10, UR5, UR10, URZ ;  /* 0x0000000a050a72a5 */ /* 0x000fe2000f8e003f */
[----:B------:R-:W-:Y:S01]  /*6510*/  R2UR UR23, R19 ;  /* 0x00000000131772ca */ /* 0x000fe200000e0000 */
[----:B------:R-:W-:Y:S01]  /*6520*/  ULEA UR16, UR16, UR7, 0xd ;  /* 0x0000000710107291 */ /* 0x000fe2000f8e683f */
[----:B------:R-:W-:Y:S01]  /*6530*/  VIADD R4, R4, 0x1 ;  /* 0x0000000104047836 */ /* 0x000fe20000000000 */
[----:B------:R-:W-:-:S02]  /*6540*/  @UP0 USHF.R.U32.HI UR22, URZ, UR30, UR11 ;  /* 0x0000001e3f160299 */ /* 0x000fc4000801160b */
[----:B------:R-:W-:Y:S01]  /*6550*/  UIMAD UR19, UR19, UR8, UR12 ;  /* 0x00000008131372a4 */ /* 0x000fe2000f8e020c */
[----:B------:R-:W-:Y:S01]  /*6560*/  R2UR UR12, R9 ;  /* 0x00000000090c72ca */ /* 0x000fe200000e0000 */
[----:B------:R-:W-:Y:S01]  /*6570*/  UIADD3 UR7, -UR5, URZ, URZ ;  /* 0x0000003f05077290 */ /* 0x000fe2000fffe13f */
[----:B------:R-:W-:Y:S01]  /*6580*/  R2UR UR11, R18 ;  /* 0x00000000120b72ca */ /* 0x000fe200000e0000 */
[----:B------:R-:W-:Y:S01]  /*6590*/  UIADD3 UR8, -UR22, URZ, URZ ;  /* 0x0000003f16087290 */ /* 0x000fe2000fffe13f */
[----:B------:R-:W-:Y:S01]  /*65a0*/  @P3 IMAD.MOV R10, RZ, RZ, R7 ;  /* 0x000000ffff0a3224 */ /* 0x000fe200078e0207 */
[----:B------:R-:W-:Y:S01]  /*65b0*/  UIMAD UR7, UR14, UR7, UR13 ;  /* 0x000000070e0772a4 */ /* 0x000fe2000f8e020d */
[----:B------:R-:W-:Y:S01]  /*65c0*/  R2UR UR13, R7 ;  /* 0x00000000070d72ca */ /* 0x000fe200000e0000 */
[----:B------:R-:W-:Y:S01]  /*65d0*/  UIMAD UR5, UR24, UR8, UR5 ;  /* 0x00000008180572a4 */ /* 0x000fe2000f8e0205 */
[----:B------:R-:W-:Y:S01]  /*65e0*/  R2UR UR14, R6 ;  /* 0x00000000060e72ca */ /* 0x000fe200000e0000 */
[----:B------:R-:W-:Y:S01]  /*65f0*/  UIADD3 UR28, UP2, UR28, 0x270, URZ ;  /* 0x000002701c1c7890 */ /* 0x000fe2000ff5e03f */
[----:B------:R-:W-:Y:S01]  /*6600*/  ISETP.NE.AND P4, PT, R10, R15, PT ;  /* 0x0000000f0a00720c */ /* 0x000fe20003f85270 */
[----:B------:R-:W-:Y:S01]  /*6610*/  UIMAD UR20, UR7, UR9, UR20 ;  /* 0x00000009071472a4 */ /* 0x000fe2000f8e0214 */
[C---:B------:R-:W-:Y:S01]  /*6620*/  ISETP.NE.AND P5, PT, R4.reuse, 0x12, PT ;  /* 0x000000120400780c */ /* 0x040fe20003fa5270 */
[----:B------:R-:W-:Y:S01]  /*6630*/  UIMAD UR21, UR5, UR4, UR21 ;  /* 0x00000004051572a4 */ /* 0x000fe2000f8e0215 */
[----:B------:R-:W-:Y:S01]  /*6640*/  SEL R9, R13, RZ, P3 ;  /* 0x000000ff0d097207 */ /* 0x000fe20001800000 */
[----:B------:R-:W-:Y:S01]  /*6650*/  UIADD3.X UR7, URZ, UR29, URZ, UP1, !UPT ;  /* 0x0000001d3f077290 */ /* 0x000fe20008ffe43f */
[----:B------:R-:W-:Y:S01]  /*6660*/  SEL R12, RZ, 0x1, P5 ;  /* 0x00000001ff0c7807 */ /* 0x000fe20002800000 */
[----:B------:R-:W-:Y:S01]  /*6670*/  UPRMT UR4, UR25, 0x5410, URZ ;  /* 0x0000541019047896 */ /* 0x000fe2000800003f */
[----:B------:R-:W-:Y:S01]  /*6680*/  SEL R4, R4, RZ, P5 ;  /* 0x000000ff04047207 */ /* 0x000fe20002800000 */
[----:B------:R-:W-:Y:S01]  /*6690*/  UIADD3 UR8, UR23, 0x24000, URZ ;  /* 0x0002400017087890 */ /* 0x000fe2000fffe03f */
[----:B------:R-:W-:Y:S01]  /*66a0*/  LOP3.LUT R5, R5, R12, RZ, 0x3c, !PT ;  /* 0x0000000c05057212 */ /* 0x000fe200078e3cff */
[----:B------:R-:W-:Y:S01]  /*66b0*/  UIADD3.X UR29, URZ, UR29, URZ, UP2, !UPT ;  /* 0x0000001d3f1d7290 */ /* 0x000fe200097fe43f */
[----:B------:R-:W-:Y:S01]  /*66c0*/  SEL R7, R10, RZ, P4 ;  /* 0x000000ff0a077207 */ /* 0x000fe20002000000 */
[----:B------:R-:W-:Y:S01]  /*66d0*/  UMOV UR9, UR17 ;  /* 0x0000001100097c82 */ /* 0x000fe20008000000 */
[----:B------:R-:W-:Y:S01]  /*66e0*/  UMOV UR10, UR18 ;  /* 0x00000012000a7c82 */ /* 0x000fe20008000000 */
[----:B------:R-:W-:Y:S01]  /*66f0*/  @P4 IMAD.MOV R11, RZ, RZ, R6 ;  /* 0x000000ffff0b4224 */ /* 0x000fe200078e0206 */
[----:B------:R1:W-:Y:S03]  /*6700*/  UTMALDG.5D.IM2COL [UR16], [UR6], UR4 ;  /* 0x00000010060073b4 */ /* 0x0003e60008060004 */
[----:B------:R-:W-:Y:S01]  /*6710*/  IMAD.MOV.U32 R6, RZ, RZ, R11 ;  /* 0x000000ffff067224 */ /* 0x000fe200078e000b */
[----:B------:R1:W-:Y:S02]  /*6720*/  UTMALDG.5D [UR8], [UR28], desc[UR26] ;  /* 0x00001a081c0075b4 */ /* 0x0003e40008021000 */
[----:B-1----:R-:W-:Y:S05]  /*6730*/  @P6 BRA `(.L_x_149) ;  /* 0xfffffff800506947 */ /* 0x002fea000383ffff */
.L_x_145:
[----:B------:R-:W-:Y:S01]  /*6740*/  ISETP.GE.U32.AND P2, PT, R3, 0x12, PT ;  /* 0x000000120300780c */ /* 0x000fe20003f46070 */
[----:B------:R-:W-:Y:S05]  /*6750*/  WARPSYNC.ALL ;  /* 0x0000000000007948 */ /* 0x000fea0003800000 */
[----:B------:R-:W-:-:S07]  /*6760*/  ELECT P1, URZ, PT ;  /* 0x00000000003f782f */ /* 0x000fce0003820000 */
[----:B0-2---:R-:W-:-:S05]  /*6770*/  @P2 IMAD.WIDE.U32 R4, R3, 0x38e38e39, RZ ;  /* 0x38e38e3903042825 */ /* 0x005fca00078e00ff */
[----:B-----5:R-:W-:-:S04]  /*6780*/  @P2 SHF.R.U32.HI R0, RZ, 0x2, R5 ;  /* 0x00000002ff002819 */ /* 0x020fc80000011605 */
[----:B------:R-:W-:-:S04]  /*6790*/  @P2 LOP3.LUT R0, R0, 0x1, RZ, 0xc0, !PT ;  /* 0x0000000100002812 */ /* 0x000fc800078ec0ff */
[----:B------:R-:W-:Y:S01]  /*67a0*/  @P2 ISETP.NE.U32.AND P0, PT, R0, 0x1, PT ;  /* 0x000000010000280c */ /* 0x000fe20003f05070 */
[----:B------:R-:W-:-:S12]  /*67b0*/  @!P1 EXIT ;  /* 0x000000000000994d */ /* 0x000fd80003800000 */
[----:B------:R-:W-:Y:S02]  /*67c0*/  LOP3.LUT R2, R2, 0x2, RZ, 0xfc, !PT ;  /* 0x0000000202027812 */ /* 0x000fe400078efcff */
[----:B------:R-:W-:Y:S02]  /*67d0*/  @P2 ISETP.NE.U32.AND.EX P0, PT, RZ, RZ, PT, P0 ;  /* 0x000000ffff00220c */ /* 0x000fe40003f05100 */
[----:B------:R-:W-:Y:S01]  /*67e0*/  ISETP.NE.AND P1, PT, R2, 0x3, PT ;  /* 0x000000030200780c */ /* 0x000fe20003f25270 */
[----:B------:R-:W-:Y:S01]  /*67f0*/  IMAD.MOV.U32 R2, RZ, RZ, 0x1 ;  /* 0x00000001ff027424 */ /* 0x000fe200078e00ff */
[----:B------:R-:W-:-:S11]  /*6800*/  @P2 SEL R2, RZ, 0x1, !P0 ;  /* 0x00000001ff022807 */ /* 0x000fd60004000000 */
[----:B------:R-:W-:Y:S05]  /*6810*/  @!P1 BRA `(.L_x_150) ;  /* 0x0000000000049947 */ /* 0x000fea0003800000 */
[----:B------:R-:W-:Y:S01]  /*6820*/  BPT.TRAP 0x1 ;  /* 0x000000040000795c */ /* 0x000fe20000300000 */
.L_x_150:
[----:B------:R-:W0:Y:S01]  /*6830*/  S2R R7, SR_CgaCtaId ;  /* 0x0000000000077919 */ /* 0x000e220000008800 */
[----:B------:R-:W-:Y:S01]  /*6840*/  IMAD.WIDE.U32 R4, R3, 0x38e38e39, RZ ;  /* 0x38e38e3903047825 */ /* 0x000fe200078e00ff */
[----:B------:R-:W-:-:S04]  /*6850*/  MOV R0, 0x400 ;  /* 0x0000040000007802 */ /* 0x000fc80000000f00 */
[----:B------:R-:W-:Y:S02]  /*6860*/  SHF.R.U32.HI R4, RZ, 0x2, R5 ;  /* 0x00000002ff047819 */ /* 0x000fe40000011605 */
[----:B------:R-:W-:-:S03]  /*6870*/  SHF.L.U32 R5, R2, 0x1f, RZ ;  /* 0x0000001f02057819 */ /* 0x000fc600000006ff */
[----:B------:R-:W-:Y:S01]  /*6880*/  IMAD R3, R4, -0x12, R3 ;  /* 0xffffffee04037824 */ /* 0x000fe200078e0203 */
[----:B0-----:R-:W-:-:S05]  /*6890*/  LEA R0, R7, R0, 0x18 ;  /* 0x0000000007007211 */ /* 0x001fca00078ec0ff */
[----:B------:R-:W-:-:S04]  /*68a0*/  VIADD R0, R0, 0x36090 ;  /* 0x0003609000007836 */ /* 0x000fc80000000000 */
[----:B------:R-:W-:-:S07]  /*68b0*/  IMAD R4, R3, 0x8, R0 ;  /* 0x0000000803047824 */ /* 0x000fce00078e0200 */
.L_x_151:
[----:B0-----:R0:W1:Y:S02]  /*68c0*/  SYNCS.PHASECHK.TRANS64.TRYWAIT P0, [R4+URZ], R5 ;  /* 0x00000005040075a7 */ /* 0x001064000800017f */
[----:B-1----:R-:W-:Y:S05]  /*68d0*/  @!P0 NANOSLEEP.SYNCS 0x989680 ;  /* 0x009896800000895d */ /* 0x002fea0003900000 */
[----:B------:R-:W1:Y:S02]  /*68e0*/  @!P0 SYNCS.PHASECHK.TRANS64 P0, [R4+URZ], R5 ;  /* 0x00000005040085a7 */ /* 0x000e64000800007f */
[----:B-1----:R-:W-:Y:S05]  /*68f0*/  @!P0 BRA `(.L_x_151) ;  /* 0xfffffffc00f08947 */ /* 0x002fea000383ffff */
[----:B------:R-:W-:-:S05]  /*6900*/  VIADD R3, R3, 0x1 ;  /* 0x0000000103037836 */ /* 0x000fca0000000000 */
[----:B------:R-:W-:-:S04]  /*6910*/  ISETP.NE.AND P0, PT, R3, 0x12, PT ;  /* 0x000000120300780c */ /* 0x000fc80003f05270 */
[----:B0-----:R-:W-:Y:S02]  /*6920*/  SEL R5, RZ, 0x1, P0 ;  /* 0x00000001ff057807 */ /* 0x001fe40000000000 */
[----:B------:R-:W-:Y:S02]  /*6930*/  SEL R3, R3, RZ, P0 ;  /* 0x000000ff03037207 */ /* 0x000fe40000000000 */
[----:B------:R-:W-:-:S03]  /*6940*/  LOP3.LUT R7, R2, R5, RZ, 0x3c, !PT ;  /* 0x0000000502077212 */ /* 0x000fc600078e3cff */
[----:B------:R-:W-:Y:S01]  /*6950*/  IMAD R2, R3, 0x8, R0 ;  /* 0x0000000803027824 */ /* 0x000fe200078e0200 */
[----:B------:R-:W-:-:S07]  /*6960*/  SHF.L.U32 R5, R7, 0x1f, RZ ;  /* 0x0000001f07057819 */ /* 0x000fce00000006ff */
.L_x_152:
        /* <DEDUP_REMOVED lines=11> */
.L_x_153:
        /* <DEDUP_REMOVED lines=11> */
.L_x_154:
        /* <DEDUP_REMOVED lines=11> */
.L_x_155:
        /* <DEDUP_REMOVED lines=11> */
.L_x_156:
        /* <DEDUP_REMOVED lines=11> */
.L_x_157:
        /* <DEDUP_REMOVED lines=11> */
.L_x_158:
        /* <DEDUP_REMOVED lines=11> */
.L_x_159:
        /* <DEDUP_REMOVED lines=11> */
.L_x_160:
        /* <DEDUP_REMOVED lines=11> */
.L_x_161:
        /* <DEDUP_REMOVED lines=11> */
.L_x_162:
        /* <DEDUP_REMOVED lines=11> */
.L_x_163:
        /* <DEDUP_REMOVED lines=11> */
.L_x_164:
        /* <DEDUP_REMOVED lines=11> */
.L_x_165:
        /* <DEDUP_REMOVED lines=11> */
.L_x_166:
        /* <DEDUP_REMOVED lines=11> */
.L_x_167:
        /* <DEDUP_REMOVED lines=11> */
.L_x_168:
[----:B0-----:R0:W1:Y:S02]  /*7470*/  SYNCS.PHASECHK.TRANS64.TRYWAIT P0, [R3+URZ], R0 ;  /* 0x00000000030075a7 */ /* 0x001064000800017f */
[----:B-1----:R-:W-:Y:S05]  /*7480*/  @!P0 NANOSLEEP.SYNCS 0x989680 ;  /* 0x009896800000895d */ /* 0x002fea0003900000 */
[----:B------:R-:W1:Y:S02]  /*7490*/  @!P0 SYNCS.PHASECHK.TRANS64 P0, [R3+URZ], R0 ;  /* 0x00000000030085a7 */ /* 0x000e64000800007f */
[----:B-1----:R-:W-:Y:S05]  /*74a0*/  @P0 EXIT ;  /* 0x000000000000094d */ /* 0x002fea0003800000 */
[----:B------:R-:W-:Y:S05]  /*74b0*/  BRA `(.L_x_168) ;  /* 0xfffffffc00ec7947 */ /* 0x000fea000383ffff */
.L_x_169:
[----:B------:R-:W-:-:S00]  /*74c0*/  BRA `(.L_x_169) ;  /* 0xfffffffc00fc7947 */ /* 0x000fc0000383ffff */
[----:B------:R-:W-:-:S00]  /*74d0*/  NOP ;  /* 0x0000000000007918 */ /* 0x000fc00000000000 */
        /* <DEDUP_REMOVED lines=10> */
.L_x_170:


//--------------------- .nv.shared._ZN7cutlass13device_kernelINS_4conv6kernel13ConvUniversalINS1_16ConvProblemShapeILNS1_8OperatorE0ELi3EEENS1_10collective14CollectiveConvINS1_46MainloopSm90TmaGmmaWarpSpecializedImplicitGemmILS5_0ELi18ELi3EN4cute5tupleIJNSA_1CILi1EEESD_SD_EEENS1_36KernelImplicitTmaWarpSpecializedSm90ELi1EEENSB_IJNSC_ILi128EEENSC_ILi64EEENSB_IJNSC_ILi32EEEEEEEEENS_6half_tESM_NSA_8TiledMMAINSA_8MMA_AtomIJNSA_4SM904GMMA25MMA_64x64x16_F32F16F16_SSILNSQ_5MajorE0ELSS_0ELNSQ_7ScaleInE1ELST_1EEEEEENSA_6LayoutISE_NSB_IJNSC_ILi0EEESX_SX_EEEEENSB_IJNSA_10UnderscoreES10_S10_EEEEENS7_6detail26Sm90ImplicitGemmTileTraitsINSA_20SM90_TMA_LOAD_IM2COLENSA_14ComposedLayoutINSA_7SwizzleILi2ELi4ELi3EEENSA_18smem_ptr_flag_bitsILi16EEENSW_INSB_IJNSB_IJNSC_ILi8EEENSC_ILi16EEEEEENSB_IJSJ_SD_EEENSB_IJSD_NSC_ILi18EEEEEEEEENSB_IJNSB_IJSJ_NSC_ILi256EEEEEENSB_IJSD_SX_EEENSB_IJSX_NSC_ILi4096EEEEEEEEEEEEEvEENS14_INSA_13SM90_TMA_LOADENS16_IS18_S1A_NSW_INSB_IJNSB_IJS1B_S1B_EEES1E_S1G_EEENSB_IJS1J_S1K_NSB_IJSX_NSC_ILi2048EEEEEEEEEEEEEvEEEENS_8epilogue10collective6detail29Sm90TmaWarpSpecializedAdapterINS22_15DefaultEpilogueISM_NSB_IJNSB_IJllllEEESD_SX_EEES27_NS21_6thread17LinearCombinationISM_Li1EffLNS28_9ScaleType4KindE0ELNS_15FloatRoundStyleE2ESM_EENS_4gemm15EpilogueDefaultEEEEEvvEEEEvNT_6ParamsE --------------------------
	.section	.nv.shared._ZN7cutlass13device_kernelINS_4conv6kernel13ConvUniversalINS1_16ConvProblemShapeILNS1_8OperatorE0ELi3EEENS1_10collective14CollectiveConvINS1_46MainloopSm90TmaGmmaWarpSpecializedImplicitGemmILS5_0ELi18ELi3EN4cute5tupleIJNSA_1CILi1EEESD_SD_EEENS1_36KernelImplicitTmaWarpSpecializedSm90ELi1EEENSB_IJNSC_ILi128EEENSC_ILi64EEENSB_IJNSC_ILi32EEEEEEEEENS_6half_tESM_NSA_8TiledMMAINSA_8MMA_AtomIJNSA_4SM904GMMA25MMA_64x64x16_F32F16F16_SSILNSQ_5MajorE0ELSS_0ELNSQ_7ScaleInE1ELST_1EEEEEENSA_6LayoutISE_NSB_IJNSC_ILi0EEESX_SX_EEEEENSB_IJNSA_10UnderscoreES10_S10_EEEEENS7_6detail26Sm90ImplicitGemmTileTraitsINSA_20SM90_TMA_LOAD_IM2COLENSA_14ComposedLayoutINSA_7SwizzleILi2ELi4ELi3EEENSA_18smem_ptr_flag_bitsILi16EEENSW_INSB_IJNSB_IJNSC_ILi8EEENSC_ILi16EEEEEENSB_IJSJ_SD_EEENSB_IJSD_NSC_ILi18EEEEEEEEENSB_IJNSB_IJSJ_NSC_ILi256EEEEEENSB_IJSD_SX_EEENSB_IJSX_NSC_ILi4096EEEEEEEEEEEEEvEENS14_INSA_13SM90_TMA_LOADENS16_IS18_S1A_NSW_INSB_IJNSB_IJS1B_S1B_EEES1E_S1G_EEENSB_IJS1J_S1K_NSB_IJSX_NSC_ILi2048EEEEEEEEEEEEEvEEEENS_8epilogue10collective6detail29Sm90TmaWarpSpecializedAdapterINS22_15DefaultEpilogueISM_NSB_IJNSB_IJllllEEESD_SX_EEES27_NS21_6thread17LinearCombinationISM_Li1EffLNS28_9ScaleType4KindE0ELNS_15FloatRoundStyleE2ESM_EENS_4gemm15EpilogueDefaultEEEEEvvEEEEvNT_6ParamsE,"aw",@nobits
	.sectionflags	@""
	.align	16
	.zero		1024


//--------------------- .nv.shared.reserved.0     --------------------------
	.section	.nv.shared.reserved.0,"aw",@nobits
	.weak		__nv_reservedSMEM_offset_0_alias
	.size		__nv_reservedSMEM_offset_0_alias, 0, 0
	.other		__nv_reservedSMEM_offset_0_alias,@"STO_CUDA_RESERVED_SHARED STV_DEFAULT"
__nv_reservedSMEM_offset_0_alias:
	.zero		0


//--------------------- .nv.global                --------------------------
	.section	.nv.global,"aw",@nobits
.nv.global:
	.type		_ZN39_INTERNAL_f8b578c3_4_k_cu_5a497f42_27914cute1_E,@object
	.size		_ZN39_INTERNAL_f8b578c3_4_k_cu_5a497f42_27914cute1_E,(_ZN39_INTERNAL_f8b578c3_4_k_cu_5a497f42_27914cuda3std3__45__cpo6cbeginE - _ZN39_INTERNAL_f8b578c3_4_k_cu_5a497f42_27914cute1_E)
_ZN39_INTERNAL_f8b578c3_4_k_cu_5a497f42_27914cute1_E:
	.zero		1
	.type		_ZN39_INTERNAL_f8b578c3_4_k_cu_5a497f42_27914cuda3std3__45__cpo6cbeginE,@object
	.size		_ZN39_INTERNAL_f8b578c3_4_k_cu_5a497f42_27914cuda3std3__45__cpo6cbeginE,(_ZN39_INTERNAL_f8b578c3_4_k_cu_5a497f42_27914cuda3std3__48in_placeE - _ZN39_INTERNAL_f8b578c3_4_k_cu_5a497f42_27914cuda3std3__45__cpo6cbeginE)
_ZN39_INTERNAL_f8b578c3_4_k_cu_5a497f42_27914cuda3std3__45__cpo6cbeginE:
	.zero		1
	.type		_ZN39_INTERNAL_f8b578c3_4_k_cu_5a497f42_27914cuda3std3__48in_placeE,@object
	.size		_ZN39_INTERNAL_f8b578c3_4_k_cu_5a497f42_27914cuda3std3__48in_placeE,(_ZN39_INTERNAL_f8b578c3_4_k_cu_5a497f42_27914cuda3std6ranges3__45__cpo9iter_moveE - _ZN39_INTERNAL_f8b578c3_4_k_cu_5a497f42_27914cuda3std3__48in_placeE)
_ZN39_INTERNAL_f8b578c3_4_k_cu_5a497f42_27914cuda3std3__48in_placeE:
	.zero		1
	.type		_ZN39_INTERNAL_f8b578c3_4_k_cu_5a497f42_27914cuda3std6ranges3__45__cpo9iter_moveE,@object
	.size		_ZN39_INTERNAL_f8b578c3_4_k_cu_5a497f42_27914cuda3std6ranges3__45__cpo9iter_moveE,(_ZN39_INTERNAL_f8b578c3_4_k_cu_5a497f42_27914cuda3std3__45__cpo5beginE - _ZN39_INTERNAL_f8b578c3_4_k_cu_5a497f42_27914cuda3std6ranges3__45__cpo9iter_moveE)
_ZN39_INTERNAL_f8b578c3_4_k_cu_5a497f42_27914cuda3std6ranges3__45__cpo9iter_moveE:
	.zero		1
	.type		_ZN39_INTERNAL_f8b578c3_4_k_cu_5a497f42_27914cuda3std3__45__cpo5beginE,@object
	.size		_ZN39_INTERNAL_f8b578c3_4_k_cu_5a497f42_27914cuda3std3__45__cpo5beginE,(_ZN39_INTERNAL_f8b578c3_4_k_cu_5a497f42_27914cuda3std3__441_GLOBAL__N__f8b578c3_4_k_cu_5a497f42_27916ignoreE - _ZN39_INTERNAL_f8b578c3_4_k_cu_5a497f42_27914cuda3std3__45__cpo5beginE)
_ZN39_INTERNAL_f8b578c3_4_k_cu_5a497f42_27914cuda3std3__45__cpo5beginE:
	.zero		1
	.type		_ZN39_INTERNAL_f8b578c3_4_k_cu_5a497f42_27914cuda3std3__441_GLOBAL__N__f8b578c3_4_k_cu_5a497f42_27916ignoreE,@object
	.size		_ZN39_INTERNAL_f8b578c3_4_k_cu_5a497f42_27914cuda3std3__441_GLOBAL__N__f8b578c3_4_k_cu_5a497f42_27916ignoreE,(_ZN39_INTERNAL_f8b578c3_4_k_cu_5a497f42_27914cute7productE - _ZN39_INTERNAL_f8b578c3_4_k_cu_5a497f42_27914cuda3std3__441_GLOBAL__N__f8b578c3_4_k_cu_5a497f42_27916ignoreE)
_ZN39_INTERNAL_f8b578c3_4_k_cu_5a497f42_27914cuda3std3__441_GLOBAL__N__f8b578c3_4_k_cu_5a497f42_27916ignoreE:
	.zero		1
	.type		_ZN39_INTERNAL_f8b578c3_4_k_cu_5a497f42_27914cute7productE,@object
	.size		_ZN39_INTERNAL_f8b578c3_4_k_cu_5a497f42_27914cute7productE,(_ZN39_INTERNAL_f8b578c3_4_k_cu_5a497f42_27914cuda3std3__45__cpo3endE - _ZN39_INTERNAL_f8b578c3_4_k_cu_5a497f42_27914cute7productE)
_ZN39_INTERNAL_f8b578c3_4_k_cu_5a497f42_27914cute7productE:
	.zero		1
	.type		_ZN39_INTERNAL_f8b578c3_4_k_cu_5a497f42_27914cuda3std3__45__cpo3endE,@object
	.size		_ZN39_INTERNAL_f8b578c3_4_k_cu_5a497f42_27914cuda3std3__45__cpo3endE,(_ZN39_INTERNAL_f8b578c3_4_k_cu_5a497f42_27914cuda3std3__419piecewise_constructE - _ZN39_INTERNAL_f8b578c3_4_k_cu_5a497f42_27914cuda3std3__45__cpo3endE)
_ZN39_INTERNAL_f8b578c3_4_k_cu_5a497f42_27914cuda3std3__45__cpo3endE:
	.zero		1
	.type		_ZN39_INTERNAL_f8b578c3_4_k_cu_5a497f42_27914cuda3std3__419piecewise_constructE,@object
	.size		_ZN39_INTERNAL_f8b578c3_4_k_cu_5a497f42_27914cuda3std3__419piecewise_constructE,(_ZN39_INTERNAL_f8b578c3_4_k_cu_5a497f42_27914cuda3std3__45__cpo4cendE - _ZN39_INTERNAL_f8b578c3_4_k_cu_5a497f42_27914cuda3std3__419piecewise_constructE)
_ZN39_INTERNAL_f8b578c3_4_k_cu_5a497f42_27914cuda3std3__419piecewise_constructE:
	.zero		1
	.type		_ZN39_INTERNAL_f8b578c3_4_k_cu_5a497f42_27914cuda3std3__45__cpo4cendE,@object
	.size		_ZN39_INTERNAL_f8b578c3_4_k_cu_5a497f42_27914cuda3std3__45__cpo4cendE,(_ZN39_INTERNAL_f8b578c3_4_k_cu_5a497f42_27914cuda3std6ranges3__45__cpo4swapE - _ZN39_INTERNAL_f8b578c3_4_k_cu_5a497f42_27914cuda3std3__45__cpo4cendE)
_ZN39_INTERNAL_f8b578c3_4_k_cu_5a497f42_27914cuda3std3__45__cpo4cendE:
	.zero		1
	.type		_ZN39_INTERNAL_f8b578c3_4_k_cu_5a497f42_27914cuda3std6ranges3__45__cpo4swapE,@object
	.size		_ZN39_INTERNAL_f8b578c3_4_k_cu_5a497f42_27914cuda3std6ranges3__45__cpo4swapE,(.L_7 - _ZN39_INTERNAL_f8b578c3_4_k_cu_5a497f42_27914cuda3std6ranges3__45__cpo4swapE)
_ZN39_INTERNAL_f8b578c3_4_k_cu_5a497f42_27914cuda3std6ranges3__45__cpo4swapE:
	.zero		1
.L_7:


//--------------------- .nv.constant0._ZN7cutlass13device_kernelINS_4conv6kernel13ConvUniversalINS1_16ConvProblemShapeILNS1_8OperatorE0ELi3EEENS1_10collective14CollectiveConvINS1_46MainloopSm90TmaGmmaWarpSpecializedImplicitGemmILS5_0ELi18ELi3EN4cute5tupleIJNSA_1CILi1EEESD_SD_EEENS1_36KernelImplicitTmaWarpSpecializedSm90ELi1EEENSB_IJNSC_ILi128EEENSC_ILi64EEENSB_IJNSC_ILi32EEEEEEEEENS_6half_tESM_NSA_8TiledMMAINSA_8MMA_AtomIJNSA_4SM904GMMA25MMA_64x64x16_F32F16F16_SSILNSQ_5MajorE0ELSS_0ELNSQ_7ScaleInE1ELST_1EEEEEENSA_6LayoutISE_NSB_IJNSC_ILi0EEESX_SX_EEEEENSB_IJNSA_10UnderscoreES10_S10_EEEEENS7_6detail26Sm90ImplicitGemmTileTraitsINSA_20SM90_TMA_LOAD_IM2COLENSA_14ComposedLayoutINSA_7SwizzleILi2ELi4ELi3EEENSA_18smem_ptr_flag_bitsILi16EEENSW_INSB_IJNSB_IJNSC_ILi8EEENSC_ILi16EEEEEENSB_IJSJ_SD_EEENSB_IJSD_NSC_ILi18EEEEEEEEENSB_IJNSB_IJSJ_NSC_ILi256EEEEEENSB_IJSD_SX_EEENSB_IJSX_NSC_ILi4096EEEEEEEEEEEEEvEENS14_INSA_13SM90_TMA_LOADENS16_IS18_S1A_NSW_INSB_IJNSB_IJS1B_S1B_EEES1E_S1G_EEENSB_IJS1J_S1K_NSB_IJSX_NSC_ILi2048EEEEEEEEEEEEEvEEEENS_8epilogue10collective6detail29Sm90TmaWarpSpecializedAdapterINS22_15DefaultEpilogueISM_NSB_IJNSB_IJllllEEESD_SX_EEES27_NS21_6thread17LinearCombinationISM_Li1EffLNS28_9ScaleType4KindE0ELNS_15FloatRoundStyleE2ESM_EENS_4gemm15EpilogueDefaultEEEEEvvEEEEvNT_6ParamsE --------------------------
	.section	.nv.constant0._ZN7cutlass13device_kernelINS_4conv6kernel13ConvUniversalINS1_16ConvProblemShapeILNS1_8OperatorE0ELi3EEENS1_10collective14CollectiveConvINS1_46MainloopSm90TmaGmmaWarpSpecializedImplicitGemmILS5_0ELi18ELi3EN4cute5tupleIJNSA_1CILi1EEESD_SD_EEENS1_36KernelImplicitTmaWarpSpecializedSm90ELi1EEENSB_IJNSC_ILi128EEENSC_ILi64EEENSB_IJNSC_ILi32EEEEEEEEENS_6half_tESM_NSA_8TiledMMAINSA_8MMA_AtomIJNSA_4SM904GMMA25MMA_64x64x16_F32F16F16_SSILNSQ_5MajorE0ELSS_0ELNSQ_7ScaleInE1ELST_1EEEEEENSA_6LayoutISE_NSB_IJNSC_ILi0EEESX_SX_EEEEENSB_IJNSA_10UnderscoreES10_S10_EEEEENS7_6detail26Sm90ImplicitGemmTileTraitsINSA_20SM90_TMA_LOAD_IM2COLENSA_14ComposedLayoutINSA_7SwizzleILi2ELi4ELi3EEENSA_18smem_ptr_flag_bitsILi16EEENSW_INSB_IJNSB_IJNSC_ILi8EEENSC_ILi16EEEEEENSB_IJSJ_SD_EEENSB_IJSD_NSC_ILi18EEEEEEEEENSB_IJNSB_IJSJ_NSC_ILi256EEEEEENSB_IJSD_SX_EEENSB_IJSX_NSC_ILi4096EEEEEEEEEEEEEvEENS14_INSA_13SM90_TMA_LOADENS16_IS18_S1A_NSW_INSB_IJNSB_IJS1B_S1B_EEES1E_S1G_EEENSB_IJS1J_S1K_NSB_IJSX_NSC_ILi2048EEEEEEEEEEEEEvEEEENS_8epilogue10collective6detail29Sm90TmaWarpSpecializedAdapterINS22_15DefaultEpilogueISM_NSB_IJNSB_IJllllEEESD_SX_EEES27_NS21_6thread17LinearCombinationISM_Li1EffLNS28_9ScaleType4KindE0ELNS_15FloatRoundStyleE2ESM_EENS_4gemm15EpilogueDefaultEEEEEvvEEEEvNT_6ParamsE,"a",@progbits
	.sectionflags	@""
	.align	4
.nv.constant0._ZN7cutlass13device_kernelINS_4conv6kernel13ConvUniversalINS1_16ConvProblemShapeILNS1_8OperatorE0ELi3EEENS1_10collective14CollectiveConvINS1_46MainloopSm90TmaGmmaWarpSpecializedImplicitGemmILS5_0ELi18ELi3EN4cute5tupleIJNSA_1CILi1EEESD_SD_EEENS1_36KernelImplicitTmaWarpSpecializedSm90ELi1EEENSB_IJNSC_ILi128EEENSC_ILi64EEENSB_IJNSC_ILi32EEEEEEEEENS_6half_tESM_NSA_8TiledMMAINSA_8MMA_AtomIJNSA_4SM904GMMA25MMA_64x64x16_F32F16F16_SSILNSQ_5MajorE0ELSS_0ELNSQ_7ScaleInE1ELST_1EEEEEENSA_6LayoutISE_NSB_IJNSC_ILi0EEESX_SX_EEEEENSB_IJNSA_10UnderscoreES10_S10_EEEEENS7_6detail26Sm90ImplicitGemmTileTraitsINSA_20SM90_TMA_LOAD_IM2COLENSA_14ComposedLayoutINSA_7SwizzleILi2ELi4ELi3EEENSA_18smem_ptr_flag_bitsILi16EEENSW_INSB_IJNSB_IJNSC_ILi8EEENSC_ILi16EEEEEENSB_IJSJ_SD_EEENSB_IJSD_NSC_ILi18EEEEEEEEENSB_IJNSB_IJSJ_NSC_ILi256EEEEEENSB_IJSD_SX_EEENSB_IJSX_NSC_ILi4096EEEEEEEEEEEEEvEENS14_INSA_13SM90_TMA_LOADENS16_IS18_S1A_NSW_INSB_IJNSB_IJS1B_S1B_EEES1E_S1G_EEENSB_IJS1J_S1K_NSB_IJSX_NSC_ILi2048EEEEEEEEEEEEEvEEEENS_8epilogue10collective6detail29Sm90TmaWarpSpecializedAdapterINS22_15DefaultEpilogueISM_NSB_IJNSB_IJllllEEESD_SX_EEES27_NS21_6thread17LinearCombinationISM_Li1EffLNS28_9ScaleType4KindE0ELNS_15FloatRoundStyleE2ESM_EENS_4gemm15EpilogueDefaultEEEEEvvEEEEvNT_6ParamsE:
	.zero		1664


//--------------------- SYMBOLS --------------------------

	.type		.nv.reservedSmem.offset0,@object
	.size		.nv.reservedSmem.offset0,0x4
